	.target	sm_90a

	.elftype	@"ET_EXEC"


//--------------------- .note.nv.tkinfo           --------------------------
	.section	.note.nv.tkinfo,"",@"SHT_NOTE"
	.sectionflags	@"SHF_NOTE_NV_TKINFO"
	.tkinfo
        /*0018*/ 	.word	0x00000002
        /*0030*/ 	.string	""
        /*0030*/ 	.string	"ptxas"
        /*0030*/ 	.string	"Cuda compilation tools, release 13.0, V13.0.88"
        /*0030*/ 	.string	"Build cuda_13.0.r13.0/compiler.36424714_0"
        /*0030*/ 	.string	"-arch sm_90a -m 64 "



//--------------------- .note.nv.cuinfo           --------------------------
	.section	.note.nv.cuinfo,"",@"SHT_NOTE"
	.sectionflags	@"SHF_NOTE_NV_CUINFO"
        /*0018*/ 	.short	0x0002
        /*001a*/ 	.short	0x005a
        /*001c*/ 	.short	0x0082
	.zero		2


//--------------------- .nv.info                  --------------------------
	.section	.nv.info,"",@"SHT_CUDA_INFO"
	.align	4


	//----- nvinfo : EIATTR_REGCOUNT
	.align		4
        /*0000*/ 	.byte	0x04, 0x2f
        /*0002*/ 	.short	(.L_12 - .L_11)
	.align		4
.L_11:
        /*0004*/ 	.word	index@(_ZN7cutlass13device_kernelINS_4gemm6kernel13GemmUniversalIN4cute5tupleIJiiiiEEENS1_10collective13CollectiveMmaINS1_37MainloopSm90TmaGmmaWarpSpecializedFP8ILi5ENS5_IJNS4_1CILi1EEENSA_ILi2EEESB_EEENS1_35KernelTmaWarpSpecializedCooperativeEEENS5_IJNSA_ILi256EEENSA_ILi128EEENSA_ILi32EEEEEENS_12float_e5m2_tENS5_IJlSB_lEEESK_SL_NS4_8TiledMMAINS4_8MMA_AtomIJNS4_4SM904GMMA31MMA_64x128x32_F32E5M2E5M2_SS_TNILNSP_7ScaleInE1ELSR_1EEEEEENS4_6LayoutINS5_IJSC_SB_SB_EEENS5_IJSB_NSA_ILi0EEESW_EEEEENS5_IJNS4_10UnderscoreESZ_SZ_EEEEENS4_23SM90_TMA_LOAD_MULTICASTENS4_14ComposedLayoutINS4_7SwizzleILi1ELi4ELi3EEENS4_18smem_ptr_flag_bitsILi8EEENSU_INS5_IJNSA_ILi8EEESI_EEENS5_IJSI_SB_EEEEEEEvNS4_8identityENS4_13SM90_TMA_LOADES1C_vS1D_EENS_8epilogue10collective6detail29Sm90TmaWarpSpecializedAdapterINS1H_15DefaultEpilogueISK_SL_SL_NS1G_6thread17LinearCombinationISK_Li1EffLNS1L_9ScaleType4KindE0ELNS_15FloatRoundStyleE2ESK_EENS1_15EpilogueDefaultEEEEEvvEEEEvNT_6ParamsE)
        /*0008*/ 	.word	0x000000a8


	//----- nvinfo : EIATTR_FRAME_SIZE
	.align		4
.L_12:
        /*000c*/ 	.byte	0x04, 0x11
        /*000e*/ 	.short	(.L_14 - .L_13)
	.align		4
.L_13:
        /*0010*/ 	.word	index@(_ZN7cutlass13device_kernelINS_4gemm6kernel13GemmUniversalIN4cute5tupleIJiiiiEEENS1_10collective13CollectiveMmaINS1_37MainloopSm90TmaGmmaWarpSpecializedFP8ILi5ENS5_IJNS4_1CILi1EEENSA_ILi2EEESB_EEENS1_35KernelTmaWarpSpecializedCooperativeEEENS5_IJNSA_ILi256EEENSA_ILi128EEENSA_ILi32EEEEEENS_12float_e5m2_tENS5_IJlSB_lEEESK_SL_NS4_8TiledMMAINS4_8MMA_AtomIJNS4_4SM904GMMA31MMA_64x128x32_F32E5M2E5M2_SS_TNILNSP_7ScaleInE1ELSR_1EEEEEENS4_6LayoutINS5_IJSC_SB_SB_EEENS5_IJSB_NSA_ILi0EEESW_EEEEENS5_IJNS4_10UnderscoreESZ_SZ_EEEEENS4_23SM90_TMA_LOAD_MULTICASTENS4_14ComposedLayoutINS4_7SwizzleILi1ELi4ELi3EEENS4_18smem_ptr_flag_bitsILi8EEENSU_INS5_IJNSA_ILi8EEESI_EEENS5_IJSI_SB_EEEEEEEvNS4_8identityENS4_13SM90_TMA_LOADES1C_vS1D_EENS_8epilogue10collective6detail29Sm90TmaWarpSpecializedAdapterINS1H_15DefaultEpilogueISK_SL_SL_NS1G_6thread17LinearCombinationISK_Li1EffLNS1L_9ScaleType4KindE0ELNS_15FloatRoundStyleE2ESK_EENS1_15EpilogueDefaultEEEEEvvEEEEvNT_6ParamsE)
        /*0014*/ 	.word	0x00000100


	//----- nvinfo : EIATTR_MIN_STACK_SIZE
	.align		4
.L_14:
        /*0018*/ 	.byte	0x04, 0x12
        /*001a*/ 	.short	(.L_16 - .L_15)
	.align		4
.L_15:
        /*001c*/ 	.word	index@(_ZN7cutlass13device_kernelINS_4gemm6kernel13GemmUniversalIN4cute5tupleIJiiiiEEENS1_10collective13CollectiveMmaINS1_37MainloopSm90TmaGmmaWarpSpecializedFP8ILi5ENS5_IJNS4_1CILi1EEENSA_ILi2EEESB_EEENS1_35KernelTmaWarpSpecializedCooperativeEEENS5_IJNSA_ILi256EEENSA_ILi128EEENSA_ILi32EEEEEENS_12float_e5m2_tENS5_IJlSB_lEEESK_SL_NS4_8TiledMMAINS4_8MMA_AtomIJNS4_4SM904GMMA31MMA_64x128x32_F32E5M2E5M2_SS_TNILNSP_7ScaleInE1ELSR_1EEEEEENS4_6LayoutINS5_IJSC_SB_SB_EEENS5_IJSB_NSA_ILi0EEESW_EEEEENS5_IJNS4_10UnderscoreESZ_SZ_EEEEENS4_23SM90_TMA_LOAD_MULTICASTENS4_14ComposedLayoutINS4_7SwizzleILi1ELi4ELi3EEENS4_18smem_ptr_flag_bitsILi8EEENSU_INS5_IJNSA_ILi8EEESI_EEENS5_IJSI_SB_EEEEEEEvNS4_8identityENS4_13SM90_TMA_LOADES1C_vS1D_EENS_8epilogue10collective6detail29Sm90TmaWarpSpecializedAdapterINS1H_15DefaultEpilogueISK_SL_SL_NS1G_6thread17LinearCombinationISK_Li1EffLNS1L_9ScaleType4KindE0ELNS_15FloatRoundStyleE2ESK_EENS1_15EpilogueDefaultEEEEEvvEEEEvNT_6ParamsE)
        /*0020*/ 	.word	0x00000100
.L_16:


//--------------------- .nv.compat                --------------------------
	.section	.nv.compat,"",@"SHT_CUDA_COMPAT_INFO"
	.align	4
        /*0000*/ 	.byte	0x02, 0x09, 0x01, 0x00, 0x02, 0x02, 0x04, 0x00, 0x02, 0x05, 0x05, 0x00, 0x03, 0x07, 0x01, 0x01
        /*0010*/ 	.byte	0x02, 0x03, 0x01, 0x00, 0x02, 0x06, 0x01, 0x00, 0x04, 0x0b, 0x08, 0x00, 0x00, 0x00, 0x00, 0x00
        /*0020*/ 	.byte	0x00, 0x00, 0x00, 0x00


//--------------------- .nv.info._ZN7cutlass13device_kernelINS_4gemm6kernel13GemmUniversalIN4cute5tupleIJiiiiEEENS1_10collective13CollectiveMmaINS1_37MainloopSm90TmaGmmaWarpSpecializedFP8ILi5ENS5_IJNS4_1CILi1EEENSA_ILi2EEESB_EEENS1_35KernelTmaWarpSpecializedCooperativeEEENS5_IJNSA_ILi256EEENSA_ILi128EEENSA_ILi32EEEEEENS_12float_e5m2_tENS5_IJlSB_lEEESK_SL_NS4_8TiledMMAINS4_8MMA_AtomIJNS4_4SM904GMMA31MMA_64x128x32_F32E5M2E5M2_SS_TNILNSP_7ScaleInE1ELSR_1EEEEEENS4_6LayoutINS5_IJSC_SB_SB_EEENS5_IJSB_NSA_ILi0EEESW_EEEEENS5_IJNS4_10UnderscoreESZ_SZ_EEEEENS4_23SM90_TMA_LOAD_MULTICASTENS4_14ComposedLayoutINS4_7SwizzleILi1ELi4ELi3EEENS4_18smem_ptr_flag_bitsILi8EEENSU_INS5_IJNSA_ILi8EEESI_EEENS5_IJSI_SB_EEEEEEEvNS4_8identityENS4_13SM90_TMA_LOADES1C_vS1D_EENS_8epilogue10collective6detail29Sm90TmaWarpSpecializedAdapterINS1H_15DefaultEpilogueISK_SL_SL_NS1G_6thread17LinearCombinationISK_Li1EffLNS1L_9ScaleType4KindE0ELNS_15FloatRoundStyleE2ESK_EENS1_15EpilogueDefaultEEEEEvvEEEEvNT_6ParamsE --------------------------
	.section	.nv.info._ZN7cutlass13device_kernelINS_4gemm6kernel13GemmUniversalIN4cute5tupleIJiiiiEEENS1_10collective13CollectiveMmaINS1_37MainloopSm90TmaGmmaWarpSpecializedFP8ILi5ENS5_IJNS4_1CILi1EEENSA_ILi2EEESB_EEENS1_35KernelTmaWarpSpecializedCooperativeEEENS5_IJNSA_ILi256EEENSA_ILi128EEENSA_ILi32EEEEEENS_12float_e5m2_tENS5_IJlSB_lEEESK_SL_NS4_8TiledMMAINS4_8MMA_AtomIJNS4_4SM904GMMA31MMA_64x128x32_F32E5M2E5M2_SS_TNILNSP_7ScaleInE1ELSR_1EEEEEENS4_6LayoutINS5_IJSC_SB_SB_EEENS5_IJSB_NSA_ILi0EEESW_EEEEENS5_IJNS4_10UnderscoreESZ_SZ_EEEEENS4_23SM90_TMA_LOAD_MULTICASTENS4_14ComposedLayoutINS4_7SwizzleILi1ELi4ELi3EEENS4_18smem_ptr_flag_bitsILi8EEENSU_INS5_IJNSA_ILi8EEESI_EEENS5_IJSI_SB_EEEEEEEvNS4_8identityENS4_13SM90_TMA_LOADES1C_vS1D_EENS_8epilogue10collective6detail29Sm90TmaWarpSpecializedAdapterINS1H_15DefaultEpilogueISK_SL_SL_NS1G_6thread17LinearCombinationISK_Li1EffLNS1L_9ScaleType4KindE0ELNS_15FloatRoundStyleE2ESK_EENS1_15EpilogueDefaultEEEEEvvEEEEvNT_6ParamsE,"",@"SHT_CUDA_INFO"
	.sectionflags	@""
	.align	4


	//----- nvinfo : EIATTR_CUDA_API_VERSION
	.align		4
        /*0000*/ 	.byte	0x04, 0x37
        /*0002*/ 	.short	(.L_18 - .L_17)
.L_17:
        /*0004*/ 	.word	0x00000082


	//----- nvinfo : EIATTR_KPARAM_INFO
	.align		4
.L_18:
        /*0008*/ 	.byte	0x04, 0x17
        /*000a*/ 	.short	(.L_20 - .L_19)
.L_19:
        /*000c*/ 	.word	0x00000000
        /*0010*/ 	.short	0x0000
        /*0012*/ 	.short	0x0070
        /*0014*/ 	.byte	0x00, 0xf0, 0x01, 0x10


	//----- nvinfo : EIATTR_SPARSE_MMA_MASK
	.align		4
.L_20:
        /*0018*/ 	.byte	0x03, 0x50
        /*001a*/ 	.short	0x0000


	//----- nvinfo : EIATTR_MAXREG_COUNT
	.align		4
        /*001c*/ 	.byte	0x03, 0x1b
        /*001e*/ 	.short	0x00a8


	//----- nvinfo : EIATTR_NUM_BARRIERS
	.align		4
        /*0020*/ 	.byte	0x02, 0x4c
        /*0022*/ 	.byte	0x01
	.zero		1


	//----- nvinfo : EIATTR_ANNOTATIONS
	.align		4
        /*0024*/ 	.byte	0x04, 0x55
        /*0026*/ 	.short	(.L_22 - .L_21)


	//   ....[0]....
.L_21:
        /*0028*/ 	.word	0x00000001
        /*002c*/ 	.byte	0x90, 0x06, 0x00, 0x00, 0x01, 0x00, 0x00, 0x00, 0xc0, 0x08, 0x00, 0x00, 0x01, 0x00, 0x00, 0x00
        /* <DEDUP_REMOVED lines=195> */
        /*0c6c*/ 	.byte	0x00, 0x04, 0x01, 0x00, 0x01, 0x00, 0x00, 0x00, 0x50, 0x04, 0x01, 0x00


	//----- nvinfo : EIATTR_MERCURY_ISA_VERSION
	.align		4
.L_22:
        /*0c78*/ 	.byte	0x03, 0x5f
        /*0c7a*/ 	.short	0x0101


	//----- nvinfo : EIATTR_INT_WARP_WIDE_INSTR_OFFSETS
	.align		4
        /*0c7c*/ 	.byte	0x04, 0x31
        /*0c7e*/ 	.short	(.L_24 - .L_23)


	//   ....[0]....
.L_23:
        /*0c80*/ 	.word	0x00000550


	//   ....[1]....
        /*0c84*/ 	.word	0x00000570


	//   ....[2]....
        /*0c88*/ 	.word	0x000006c0


	//----- nvinfo : EIATTR_COOP_GROUP_MASK_REGIDS
	.align		4
.L_24:
        /*0c8c*/ 	.byte	0x04, 0x29
        /*0c8e*/ 	.short	(.L_26 - .L_25)


	//   ....[0]....
.L_25:
        /*0c90*/ 	.word	0xffffffff


	//   ....[1]....
        /*0c94*/ 	.word	0xffffffff


	//   ....[2]....
        /*0c98*/ 	.word	0xffffffff


	//   ....[3]....
        /*0c9c*/ 	.word	0xffffffff


	//   ....[4]....
        /*0ca0*/ 	.word	0xffffffff


	//   ....[5]....
        /*0ca4*/ 	.word	0xffffffff


	//----- nvinfo : EIATTR_COOP_GROUP_INSTR_OFFSETS
	.align		4
.L_26:
        /*0ca8*/ 	.byte	0x04, 0x28
        /*0caa*/ 	.short	(.L_28 - .L_27)


	//   ....[0]....
.L_27:
        /*0cac*/ 	.word	0x00000070


	//   ....[1]....
        /*0cb0*/ 	.word	0x00000080


	//   ....[2]....
        /*0cb4*/ 	.word	0x000001a0


	//   ....[3]....
        /*0cb8*/ 	.word	0x000003e0


	//   ....[4]....
        /*0cbc*/ 	.word	0x000007d0


	//   ....[5]....
        /*0cc0*/ 	.word	0x00001550


	//----- nvinfo : EIATTR_REG_RECONFIG
	.align		4
.L_28:
        /*0cc4*/ 	.byte	0x01, 0x54
	.zero		2


	//----- nvinfo : EIATTR_MBARRIER_INSTR_OFFSETS
	.align		4
        /*0cc8*/ 	.byte	0x04, 0x39
        /*0cca*/ 	.short	(.L_30 - .L_29)


	//   ....[0]....
.L_29:
        /*0ccc*/ 	.word	0x00000320
        /*0cd0*/ 	.word	0x000000ff
        /*0cd4*/ 	.word	0x00000000
        /*0cd8*/ 	.short	0x0100
        /*0cda*/ 	.byte	0x09
	.zero		1


	//   ....[1]....
        /*0cdc*/ 	.word	0x00000330
        /*0ce0*/ 	.word	0x000000ff
        /*0ce4*/ 	.word	0x00000028
        /*0ce8*/ 	.short	0x0100
        /*0cea*/ 	.byte	0x09
	.zero		1


	//   ....[2]....
        /*0cec*/ 	.word	0x00000340
        /*0cf0*/ 	.word	0x000000ff
        /*0cf4*/ 	.word	0x00000008
        /*0cf8*/ 	.short	0x0100
        /*0cfa*/ 	.byte	0x09
	.zero		1


	//   ....[3]....
        /*0cfc*/ 	.word	0x00000350
        /*0d00*/ 	.word	0x000000ff
        /*0d04*/ 	.word	0x00000030
        /*0d08*/ 	.short	0x0100
        /*0d0a*/ 	.byte	0x09
	.zero		1


	//   ....[4]....
        /*0d0c*/ 	.word	0x00000360
        /*0d10*/ 	.word	0x000000ff
        /*0d14*/ 	.word	0x00000010
        /*0d18*/ 	.short	0x0100
        /*0d1a*/ 	.byte	0x09
	.zero		1


	//   ....[5]....
        /*0d1c*/ 	.word	0x00000370
        /*0d20*/ 	.word	0x000000ff
        /*0d24*/ 	.word	0x00000038
        /*0d28*/ 	.short	0x0100
        /*0d2a*/ 	.byte	0x09
	.zero		1


	//   ....[6]....
        /*0d2c*/ 	.word	0x00000380
        /*0d30*/ 	.word	0x000000ff
        /*0d34*/ 	.word	0x00000018
        /*0d38*/ 	.short	0x0100
        /*0d3a*/ 	.byte	0x09
	.zero		1


	//   ....[7]....
        /*0d3c*/ 	.word	0x00000390
        /*0d40*/ 	.word	0x000000ff
        /*0d44*/ 	.word	0x00000040
        /*0d48*/ 	.short	0x0100
        /*0d4a*/ 	.byte	0x09
	.zero		1


	//   ....[8]....
        /*0d4c*/ 	.word	0x000003a0
        /*0d50*/ 	.word	0x000000ff
        /*0d54*/ 	.word	0x00000020
        /*0d58*/ 	.short	0x0100
        /*0d5a*/ 	.byte	0x09
	.zero		1


	//   ....[9]....
        /*0d5c*/ 	.word	0x000003b0
        /*0d60*/ 	.word	0x000000ff
        /*0d64*/ 	.word	0x00000048
        /*0d68*/ 	.short	0x0100
        /*0d6a*/ 	.byte	0x09
	.zero		1


	//   ....[10]....
        /*0d6c*/ 	.word	0x00000750
        /*0d70*/ 	.word	0x000000ff
        /*0d74*/ 	.word	0x00000060
        /*0d78*/ 	.short	0x0100
        /*0d7a*/ 	.byte	0x06
	.zero		1


	//   ....[11]....
        /*0d7c*/ 	.word	0x00000780
        /*0d80*/ 	.word	0x000000ff
        /*0d84*/ 	.word	0x00000068
        /*0d88*/ 	.short	0x0100
        /*0d8a*/ 	.byte	0x06
	.zero		1


	//   ....[12]....
        /*0d8c*/ 	.word	0x00001d60
        /*0d90*/ 	.word	0x000000ff
        /*0d94*/ 	.word	0x00000000
        /*0d98*/ 	.short	0x010a
        /*0d9a*/ 	.byte	0x07
	.zero		1


	//   ....[13]....
        /*0d9c*/ 	.word	0x00001dc0
        /*0da0*/ 	.word	0x000000ff
        /*0da4*/ 	.word	0x00000000
        /*0da8*/ 	.short	0x010a
        /*0daa*/ 	.byte	0x07
	.zero		1


	//   ....[14]....
        /*0dac*/ 	.word	0x00002f90
        /*0db0*/ 	.word	0x000000ff
        /*0db4*/ 	.word	0x00000000
        /*0db8*/ 	.short	0x010a
        /*0dba*/ 	.byte	0x09
	.zero		1


	//   ....[15]....
        /*0dbc*/ 	.word	0x00002fd0
        /*0dc0*/ 	.word	0x000000ff
        /*0dc4*/ 	.word	0x00000000
        /*0dc8*/ 	.short	0x010a
        /*0dca*/ 	.byte	0x09
	.zero		1


	//   ....[16]....
        /*0dcc*/ 	.word	0x00004010
        /*0dd0*/ 	.word	0x000000e5
        /*0dd4*/ 	.word	0x00000000
        /*0dd8*/ 	.short	0x0101
        /*0dda*/ 	.byte	0x3f
	.zero		1


	//   ....[17]....
        /*0ddc*/ 	.word	0x00005200
        /*0de0*/ 	.word	0x00000018
        /*0de4*/ 	.word	0x00000000
        /*0de8*/ 	.short	0x0101
        /*0dea*/ 	.byte	0x3f
	.zero		1


	//   ....[18]....
        /*0dec*/ 	.word	0x0000f5b0
        /*0df0*/ 	.word	0x0000000d
        /*0df4*/ 	.word	0x00000028
        /*0df8*/ 	.short	0x010a
        /*0dfa*/ 	.byte	0x3f
	.zero		1


	//   ....[19]....
        /*0dfc*/ 	.word	0x0000f980
        /*0e00*/ 	.word	0x00000005
        /*0e04*/ 	.word	0x00000068
        /*0e08*/ 	.short	0x0101
        /*0e0a*/ 	.byte	0x3f
	.zero		1


	//   ....[20]....
        /*0e0c*/ 	.word	0x00010110
        /*0e10*/ 	.word	0x00000005
        /*0e14*/ 	.word	0x00000000
        /*0e18*/ 	.short	0x010a
        /*0e1a*/ 	.byte	0x3f
	.zero		1


	//   ....[21]....
        /*0e1c*/ 	.word	0x00010190
        /*0e20*/ 	.word	0x00000007
        /*0e24*/ 	.word	0x00000000
        /*0e28*/ 	.short	0x010a
        /*0e2a*/ 	.byte	0x3f
	.zero		1


	//   ....[22]....
        /*0e2c*/ 	.word	0x00010220
        /*0e30*/ 	.word	0x0000000a
        /*0e34*/ 	.word	0x00000000
        /*0e38*/ 	.short	0x010a
        /*0e3a*/ 	.byte	0x3f
	.zero		1


	//   ....[23]....
        /*0e3c*/ 	.word	0x000102b0
        /*0e40*/ 	.word	0x0000000b
        /*0e44*/ 	.word	0x00000000
        /*0e48*/ 	.short	0x010a
        /*0e4a*/ 	.byte	0x3f
	.zero		1


	//   ....[24]....
        /*0e4c*/ 	.word	0x00010340
        /*0e50*/ 	.word	0x00000003
        /*0e54*/ 	.word	0x00000000
        /*0e58*/ 	.short	0x010a
        /*0e5a*/ 	.byte	0x3f
	.zero		1


	//   ....[25]....
        /*0e5c*/ 	.word	0x000103b0
        /*0e60*/ 	.word	0x00000003
        /*0e64*/ 	.word	0x00000000
        /*0e68*/ 	.short	0x010a
        /*0e6a*/ 	.byte	0x3f
	.zero		1


	//   ....[26]....
        /*0e6c*/ 	.word	0x00010420
        /*0e70*/ 	.word	0x00000000
        /*0e74*/ 	.word	0x00000000
        /*0e78*/ 	.short	0x010a
        /*0e7a*/ 	.byte	0x3f
	.zero		1


	//   ....[27]....
        /*0e7c*/ 	.word	0x00010500
        /*0e80*/ 	.word	0x0000000d
        /*0e84*/ 	.word	0x00000028
        /*0e88*/ 	.short	0x010a
        /*0e8a*/ 	.byte	0x3f
	.zero		1


	//   ....[28]....
        /*0e8c*/ 	.word	0x000105d0
        /*0e90*/ 	.word	0x00000005
        /*0e94*/ 	.word	0x00000000
        /*0e98*/ 	.short	0x010a
        /*0e9a*/ 	.byte	0x3f
	.zero		1


	//   ....[29]....
        /*0e9c*/ 	.word	0x00010620
        /*0ea0*/ 	.word	0x00000007
        /*0ea4*/ 	.word	0x00000000
        /*0ea8*/ 	.short	0x010a
        /*0eaa*/ 	.byte	0x3f
	.zero		1


	//   ....[30]....
        /*0eac*/ 	.word	0x00010670
        /*0eb0*/ 	.word	0x0000000a
        /*0eb4*/ 	.word	0x00000000
        /*0eb8*/ 	.short	0x010a
        /*0eba*/ 	.byte	0x3f
	.zero		1


	//   ....[31]....
        /*0ebc*/ 	.word	0x000106c0
        /*0ec0*/ 	.word	0x0000000b
        /*0ec4*/ 	.word	0x00000000
        /*0ec8*/ 	.short	0x010a
        /*0eca*/ 	.byte	0x3f
	.zero		1


	//----- nvinfo : EIATTR_NUM_MBARRIERS
	.align		4
.L_30:
        /*0ecc*/ 	.byte	0x03, 0x38
        /*0ece*/ 	.short	0x000c


	//----- nvinfo : EIATTR_EXIT_INSTR_OFFSETS
	.align		4
        /*0ed0*/ 	.byte	0x04, 0x1c
        /*0ed2*/ 	.short	(.L_32 - .L_31)


	//   ....[0]....
.L_31:
        /*0ed4*/ 	.word	0x00000960


	//   ....[1]....
        /*0ed8*/ 	.word	0x000011f0


	//   ....[2]....
        /*0edc*/ 	.word	0x0000eca0


	//   ....[3]....
        /*0ee0*/ 	.word	0x0000f230


	//   ....[4]....
        /*0ee4*/ 	.word	0x00010390


	//----- nvinfo : EIATTR_MAX_THREADS
	.align		4
.L_32:
        /*0ee8*/ 	.byte	0x04, 0x05
        /*0eea*/ 	.short	(.L_34 - .L_33)
.L_33:
        /*0eec*/ 	.word	0x00000180
        /*0ef0*/ 	.word	0x00000001
        /*0ef4*/ 	.word	0x00000001


	//----- nvinfo : EIATTR_CRS_STACK_SIZE
	.align		4
.L_34:
        /*0ef8*/ 	.byte	0x04, 0x1e
        /*0efa*/ 	.short	(.L_36 - .L_35)
.L_35:
        /*0efc*/ 	.word	0x00000000


	//----- nvinfo : EIATTR_CBANK_PARAM_SIZE
	.align		4
.L_36:
        /*0f00*/ 	.byte	0x03, 0x19
        /*0f02*/ 	.short	0x0470


	//----- nvinfo : EIATTR_PARAM_CBANK
	.align		4
        /*0f04*/ 	.byte	0x04, 0x0a
        /*0f06*/ 	.short	(.L_38 - .L_37)
	.align		4
.L_37:
        /*0f08*/ 	.word	index@(.nv.constant0._ZN7cutlass13device_kernelINS_4gemm6kernel13GemmUniversalIN4cute5tupleIJiiiiEEENS1_10collective13CollectiveMmaINS1_37MainloopSm90TmaGmmaWarpSpecializedFP8ILi5ENS5_IJNS4_1CILi1EEENSA_ILi2EEESB_EEENS1_35KernelTmaWarpSpecializedCooperativeEEENS5_IJNSA_ILi256EEENSA_ILi128EEENSA_ILi32EEEEEENS_12float_e5m2_tENS5_IJlSB_lEEESK_SL_NS4_8TiledMMAINS4_8MMA_AtomIJNS4_4SM904GMMA31MMA_64x128x32_F32E5M2E5M2_SS_TNILNSP_7ScaleInE1ELSR_1EEEEEENS4_6LayoutINS5_IJSC_SB_SB_EEENS5_IJSB_NSA_ILi0EEESW_EEEEENS5_IJNS4_10UnderscoreESZ_SZ_EEEEENS4_23SM90_TMA_LOAD_MULTICASTENS4_14ComposedLayoutINS4_7SwizzleILi1ELi4ELi3EEENS4_18smem_ptr_flag_bitsILi8EEENSU_INS5_IJNSA_ILi8EEESI_EEENS5_IJSI_SB_EEEEEEEvNS4_8identityENS4_13SM90_TMA_LOADES1C_vS1D_EENS_8epilogue10collective6detail29Sm90TmaWarpSpecializedAdapterINS1H_15DefaultEpilogueISK_SL_SL_NS1G_6thread17LinearCombinationISK_Li1EffLNS1L_9ScaleType4KindE0ELNS_15FloatRoundStyleE2ESK_EENS1_15EpilogueDefaultEEEEEvvEEEEvNT_6ParamsE)
        /*0f0c*/ 	.short	0x0210
        /*0f0e*/ 	.short	0x0470


	//----- nvinfo : EIATTR_SW_WAR
	.align		4
.L_38:
        /*0f10*/ 	.byte	0x04, 0x36
        /*0f12*/ 	.short	(.L_40 - .L_39)
.L_39:
        /*0f14*/ 	.word	0x00000008
.L_40:


//--------------------- .nv.callgraph             --------------------------
	.section	.nv.callgraph,"",@"SHT_CUDA_CALLGRAPH"
	.align	4
	.sectionentsize	8
	.align		4
        /*0000*/ 	.word	0x00000000
	.align		4
        /*0004*/ 	.word	0xffffffff
	.align		4
        /*0008*/ 	.word	0x00000000
	.align		4
        /*000c*/ 	.word	0xfffffffe
	.align		4
        /*0010*/ 	.word	0x00000000
	.align		4
        /*0014*/ 	.word	0xfffffffd
	.align		4
        /*0018*/ 	.word	0x00000000
	.align		4
        /*001c*/ 	.word	0xfffffffc


//--------------------- .nv.constant4             --------------------------
	.section	.nv.constant4,"a",@progbits
	.align	8
	.align		8
.nv.constant4:
        /*0000*/ 	.dword	_ZN39_INTERNAL_a1f5a6be_4_k_cu_89b1309a_47544cuda3std3__45__cpo5beginE
	.align		8
        /*0008*/ 	.dword	_ZN39_INTERNAL_a1f5a6be_4_k_cu_89b1309a_47544cuda3std3__45__cpo3endE
	.align		8
        /*0010*/ 	.dword	_ZN39_INTERNAL_a1f5a6be_4_k_cu_89b1309a_47544cuda3std3__45__cpo6cbeginE
	.align		8
        /*0018*/ 	.dword	_ZN39_INTERNAL_a1f5a6be_4_k_cu_89b1309a_47544cuda3std3__45__cpo4cendE
	.align		8
        /*0020*/ 	.dword	_ZN39_INTERNAL_a1f5a6be_4_k_cu_89b1309a_47544cuda3std3__441_GLOBAL__N__a1f5a6be_4_k_cu_89b1309a_47546ignoreE
	.align		8
        /*0028*/ 	.dword	_ZN39_INTERNAL_a1f5a6be_4_k_cu_89b1309a_47544cuda3std3__419piecewise_constructE
	.align		8
        /*0030*/ 	.dword	_ZN39_INTERNAL_a1f5a6be_4_k_cu_89b1309a_47544cuda3std3__48in_placeE
	.align		8
        /*0038*/ 	.dword	_ZN39_INTERNAL_a1f5a6be_4_k_cu_89b1309a_47544cuda3std6ranges3__45__cpo4swapE
	.align		8
        /*0040*/ 	.dword	_ZN39_INTERNAL_a1f5a6be_4_k_cu_89b1309a_47544cuda3std6ranges3__45__cpo9iter_moveE
	.align		8
        /*0048*/ 	.dword	_ZN39_INTERNAL_a1f5a6be_4_k_cu_89b1309a_47544cute7productE
	.align		8
        /*0050*/ 	.dword	_ZN39_INTERNAL_a1f5a6be_4_k_cu_89b1309a_47544cute1_E


//--------------------- .text._ZN7cutlass13device_kernelINS_4gemm6kernel13GemmUniversalIN4cute5tupleIJiiiiEEENS1_10collective13CollectiveMmaINS1_37MainloopSm90TmaGmmaWarpSpecializedFP8ILi5ENS5_IJNS4_1CILi1EEENSA_ILi2EEESB_EEENS1_35KernelTmaWarpSpecializedCooperativeEEENS5_IJNSA_ILi256EEENSA_ILi128EEENSA_ILi32EEEEEENS_12float_e5m2_tENS5_IJlSB_lEEESK_SL_NS4_8TiledMMAINS4_8MMA_AtomIJNS4_4SM904GMMA31MMA_64x128x32_F32E5M2E5M2_SS_TNILNSP_7ScaleInE1ELSR_1EEEEEENS4_6LayoutINS5_IJSC_SB_SB_EEENS5_IJSB_NSA_ILi0EEESW_EEEEENS5_IJNS4_10UnderscoreESZ_SZ_EEEEENS4_23SM90_TMA_LOAD_MULTICASTENS4_14ComposedLayoutINS4_7SwizzleILi1ELi4ELi3EEENS4_18smem_ptr_flag_bitsILi8EEENSU_INS5_IJNSA_ILi8EEESI_EEENS5_IJSI_SB_EEEEEEEvNS4_8identityENS4_13SM90_TMA_LOADES1C_vS1D_EENS_8epilogue10collective6detail29Sm90TmaWarpSpecializedAdapterINS1H_15DefaultEpilogueISK_SL_SL_NS1G_6thread17LinearCombinationISK_Li1EffLNS1L_9ScaleType4KindE0ELNS_15FloatRoundStyleE2ESK_EENS1_15EpilogueDefaultEEEEEvvEEEEvNT_6ParamsE --------------------------
	.section	.text._ZN7cutlass13device_kernelINS_4gemm6kernel13GemmUniversalIN4cute5tupleIJiiiiEEENS1_10collective13CollectiveMmaINS1_37MainloopSm90TmaGmmaWarpSpecializedFP8ILi5ENS5_IJNS4_1CILi1EEENSA_ILi2EEESB_EEENS1_35KernelTmaWarpSpecializedCooperativeEEENS5_IJNSA_ILi256EEENSA_ILi128EEENSA_ILi32EEEEEENS_12float_e5m2_tENS5_IJlSB_lEEESK_SL_NS4_8TiledMMAINS4_8MMA_AtomIJNS4_4SM904GMMA31MMA_64x128x32_F32E5M2E5M2_SS_TNILNSP_7ScaleInE1ELSR_1EEEEEENS4_6LayoutINS5_IJSC_SB_SB_EEENS5_IJSB_NSA_ILi0EEESW_EEEEENS5_IJNS4_10UnderscoreESZ_SZ_EEEEENS4_23SM90_TMA_LOAD_MULTICASTENS4_14ComposedLayoutINS4_7SwizzleILi1ELi4ELi3EEENS4_18smem_ptr_flag_bitsILi8EEENSU_INS5_IJNSA_ILi8EEESI_EEENS5_IJSI_SB_EEEEEEEvNS4_8identityENS4_13SM90_TMA_LOADES1C_vS1D_EENS_8epilogue10collective6detail29Sm90TmaWarpSpecializedAdapterINS1H_15DefaultEpilogueISK_SL_SL_NS1G_6thread17LinearCombinationISK_Li1EffLNS1L_9ScaleType4KindE0ELNS_15FloatRoundStyleE2ESK_EENS1_15EpilogueDefaultEEEEEvvEEEEvNT_6ParamsE,"ax",@progbits
	.align	128
.text._ZN7cutlass13device_kernelINS_4gemm6kernel13GemmUniversalIN4cute5tupleIJiiiiEEENS1_10collective13CollectiveMmaINS1_37MainloopSm90TmaGmmaWarpSpecializedFP8ILi5ENS5_IJNS4_1CILi1EEENSA_ILi2EEESB_EEENS1_35KernelTmaWarpSpecializedCooperativeEEENS5_IJNSA_ILi256EEENSA_ILi128EEENSA_ILi32EEEEEENS_12float_e5m2_tENS5_IJlSB_lEEESK_SL_NS4_8TiledMMAINS4_8MMA_AtomIJNS4_4SM904GMMA31MMA_64x128x32_F32E5M2E5M2_SS_TNILNSP_7ScaleInE1ELSR_1EEEEEENS4_6LayoutINS5_IJSC_SB_SB_EEENS5_IJSB_NSA_ILi0EEESW_EEEEENS5_IJNS4_10UnderscoreESZ_SZ_EEEEENS4_23SM90_TMA_LOAD_MULTICASTENS4_14ComposedLayoutINS4_7SwizzleILi1ELi4ELi3EEENS4_18smem_ptr_flag_bitsILi8EEENSU_INS5_IJNSA_ILi8EEESI_EEENS5_IJSI_SB_EEEEEEEvNS4_8identityENS4_13SM90_TMA_LOADES1C_vS1D_EENS_8epilogue10collective6detail29Sm90TmaWarpSpecializedAdapterINS1H_15DefaultEpilogueISK_SL_SL_NS1G_6thread17LinearCombinationISK_Li1EffLNS1L_9ScaleType4KindE0ELNS_15FloatRoundStyleE2ESK_EENS1_15EpilogueDefaultEEEEEvvEEEEvNT_6ParamsE:
        .type           _ZN7cutlass13device_kernelINS_4gemm6kernel13GemmUniversalIN4cute5tupleIJiiiiEEENS1_10collective13CollectiveMmaINS1_37MainloopSm90TmaGmmaWarpSpecializedFP8ILi5ENS5_IJNS4_1CILi1EEENSA_ILi2EEESB_EEENS1_35KernelTmaWarpSpecializedCooperativeEEENS5_IJNSA_ILi256EEENSA_ILi128EEENSA_ILi32EEEEEENS_12float_e5m2_tENS5_IJlSB_lEEESK_SL_NS4_8TiledMMAINS4_8MMA_AtomIJNS4_4SM904GMMA31MMA_64x128x32_F32E5M2E5M2_SS_TNILNSP_7ScaleInE1ELSR_1EEEEEENS4_6LayoutINS5_IJSC_SB_SB_EEENS5_IJSB_NSA_ILi0EEESW_EEEEENS5_IJNS4_10UnderscoreESZ_SZ_EEEEENS4_23SM90_TMA_LOAD_MULTICASTENS4_14ComposedLayoutINS4_7SwizzleILi1ELi4ELi3EEENS4_18smem_ptr_flag_bitsILi8EEENSU_INS5_IJNSA_ILi8EEESI_EEENS5_IJSI_SB_EEEEEEEvNS4_8identityENS4_13SM90_TMA_LOADES1C_vS1D_EENS_8epilogue10collective6detail29Sm90TmaWarpSpecializedAdapterINS1H_15DefaultEpilogueISK_SL_SL_NS1G_6thread17LinearCombinationISK_Li1EffLNS1L_9ScaleType4KindE0ELNS_15FloatRoundStyleE2ESK_EENS1_15EpilogueDefaultEEEEEvvEEEEvNT_6ParamsE,@function
        .size           _ZN7cutlass13device_kernelINS_4gemm6kernel13GemmUniversalIN4cute5tupleIJiiiiEEENS1_10collective13CollectiveMmaINS1_37MainloopSm90TmaGmmaWarpSpecializedFP8ILi5ENS5_IJNS4_1CILi1EEENSA_ILi2EEESB_EEENS1_35KernelTmaWarpSpecializedCooperativeEEENS5_IJNSA_ILi256EEENSA_ILi128EEENSA_ILi32EEEEEENS_12float_e5m2_tENS5_IJlSB_lEEESK_SL_NS4_8TiledMMAINS4_8MMA_AtomIJNS4_4SM904GMMA31MMA_64x128x32_F32E5M2E5M2_SS_TNILNSP_7ScaleInE1ELSR_1EEEEEENS4_6LayoutINS5_IJSC_SB_SB_EEENS5_IJSB_NSA_ILi0EEESW_EEEEENS5_IJNS4_10UnderscoreESZ_SZ_EEEEENS4_23SM90_TMA_LOAD_MULTICASTENS4_14ComposedLayoutINS4_7SwizzleILi1ELi4ELi3EEENS4_18smem_ptr_flag_bitsILi8EEENSU_INS5_IJNSA_ILi8EEESI_EEENS5_IJSI_SB_EEEEEEEvNS4_8identityENS4_13SM90_TMA_LOADES1C_vS1D_EENS_8epilogue10collective6detail29Sm90TmaWarpSpecializedAdapterINS1H_15DefaultEpilogueISK_SL_SL_NS1G_6thread17LinearCombinationISK_Li1EffLNS1L_9ScaleType4KindE0ELNS_15FloatRoundStyleE2ESK_EENS1_15EpilogueDefaultEEEEEvvEEEEvNT_6ParamsE,(.L_x_336 - _ZN7cutlass13device_kernelINS_4gemm6kernel13GemmUniversalIN4cute5tupleIJiiiiEEENS1_10collective13CollectiveMmaINS1_37MainloopSm90TmaGmmaWarpSpecializedFP8ILi5ENS5_IJNS4_1CILi1EEENSA_ILi2EEESB_EEENS1_35KernelTmaWarpSpecializedCooperativeEEENS5_IJNSA_ILi256EEENSA_ILi128EEENSA_ILi32EEEEEENS_12float_e5m2_tENS5_IJlSB_lEEESK_SL_NS4_8TiledMMAINS4_8MMA_AtomIJNS4_4SM904GMMA31MMA_64x128x32_F32E5M2E5M2_SS_TNILNSP_7ScaleInE1ELSR_1EEEEEENS4_6LayoutINS5_IJSC_SB_SB_EEENS5_IJSB_NSA_ILi0EEESW_EEEEENS5_IJNS4_10UnderscoreESZ_SZ_EEEEENS4_23SM90_TMA_LOAD_MULTICASTENS4_14ComposedLayoutINS4_7SwizzleILi1ELi4ELi3EEENS4_18smem_ptr_flag_bitsILi8EEENSU_INS5_IJNSA_ILi8EEESI_EEENS5_IJSI_SB_EEEEEEEvNS4_8identityENS4_13SM90_TMA_LOADES1C_vS1D_EENS_8epilogue10collective6detail29Sm90TmaWarpSpecializedAdapterINS1H_15DefaultEpilogueISK_SL_SL_NS1G_6thread17LinearCombinationISK_Li1EffLNS1L_9ScaleType4KindE0ELNS_15FloatRoundStyleE2ESK_EENS1_15EpilogueDefaultEEEEEvvEEEEvNT_6ParamsE)
        .other          _ZN7cutlass13device_kernelINS_4gemm6kernel13GemmUniversalIN4cute5tupleIJiiiiEEENS1_10collective13CollectiveMmaINS1_37MainloopSm90TmaGmmaWarpSpecializedFP8ILi5ENS5_IJNS4_1CILi1EEENSA_ILi2EEESB_EEENS1_35KernelTmaWarpSpecializedCooperativeEEENS5_IJNSA_ILi256EEENSA_ILi128EEENSA_ILi32EEEEEENS_12float_e5m2_tENS5_IJlSB_lEEESK_SL_NS4_8TiledMMAINS4_8MMA_AtomIJNS4_4SM904GMMA31MMA_64x128x32_F32E5M2E5M2_SS_TNILNSP_7ScaleInE1ELSR_1EEEEEENS4_6LayoutINS5_IJSC_SB_SB_EEENS5_IJSB_NSA_ILi0EEESW_EEEEENS5_IJNS4_10UnderscoreESZ_SZ_EEEEENS4_23SM90_TMA_LOAD_MULTICASTENS4_14ComposedLayoutINS4_7SwizzleILi1ELi4ELi3EEENS4_18smem_ptr_flag_bitsILi8EEENSU_INS5_IJNSA_ILi8EEESI_EEENS5_IJSI_SB_EEEEEEEvNS4_8identityENS4_13SM90_TMA_LOADES1C_vS1D_EENS_8epilogue10collective6detail29Sm90TmaWarpSpecializedAdapterINS1H_15DefaultEpilogueISK_SL_SL_NS1G_6thread17LinearCombinationISK_Li1EffLNS1L_9ScaleType4KindE0ELNS_15FloatRoundStyleE2ESK_EENS1_15EpilogueDefaultEEEEEvvEEEEvNT_6ParamsE,@"STO_CUDA_ENTRY STV_DEFAULT"
_ZN7cutlass13device_kernelINS_4gemm6kernel13GemmUniversalIN4cute5tupleIJiiiiEEENS1_10collective13CollectiveMmaINS1_37MainloopSm90TmaGmmaWarpSpecializedFP8ILi5ENS5_IJNS4_1CILi1EEENSA_ILi2EEESB_EEENS1_35KernelTmaWarpSpecializedCooperativeEEENS5_IJNSA_ILi256EEENSA_ILi128EEENSA_ILi32EEEEEENS_12float_e5m2_tENS5_IJlSB_lEEESK_SL_NS4_8TiledMMAINS4_8MMA_AtomIJNS4_4SM904GMMA31MMA_64x128x32_F32E5M2E5M2_SS_TNILNSP_7ScaleInE1ELSR_1EEEEEENS4_6LayoutINS5_IJSC_SB_SB_EEENS5_IJSB_NSA_ILi0EEESW_EEEEENS5_IJNS4_10UnderscoreESZ_SZ_EEEEENS4_23SM90_TMA_LOAD_MULTICASTENS4_14ComposedLayoutINS4_7SwizzleILi1ELi4ELi3EEENS4_18smem_ptr_flag_bitsILi8EEENSU_INS5_IJNSA_ILi8EEESI_EEENS5_IJSI_SB_EEEEEEEvNS4_8identityENS4_13SM90_TMA_LOADES1C_vS1D_EENS_8epilogue10collective6detail29Sm90TmaWarpSpecializedAdapterINS1H_15DefaultEpilogueISK_SL_SL_NS1G_6thread17LinearCombinationISK_Li1EffLNS1L_9ScaleType4KindE0ELNS_15FloatRoundStyleE2ESK_EENS1_15EpilogueDefaultEEEEEvvEEEEvNT_6ParamsE:
[----:B------:R-:W0:Y:S02]  /*0000*/  LDC R1, c[0x0][0x28] ;  /* 0x00000a00ff017b82 */ /* 0x000e240000000800 */
[----:B0-----:R-:W-:Y:S01]  /*0010*/  VIADD R1, R1, 0xffffff00 ;  /* 0xffffff0001017836 */ /* 0x001fe20000000000 */
[----:B------:R-:W0:Y:S01]  /*0020*/  S2R R5, SR_TID.X ;  /* 0x0000000000057919 */ /* 0x000e220000002100 */
[----:B------:R-:W-:Y:S01]  /*0030*/  ELECT P0, URZ, PT ;  /* 0x00000000003f782f */ /* 0x000fe20003800000 */
[----:B------:R-:W-:Y:S01]  /*0040*/  BSSY B0, `(.L_x_0) ;  /* 0x0000015000007945 */ /* 0x000fe20003800000 */
[--C-:B0-----:R-:W-:Y:S02]  /*0050*/  SHF.R.U32.HI R0, RZ, 0x5, R5.reuse ;  /* 0x00000005ff007819 */ /* 0x101fe40000011605 */
[----:B------:R-:W-:-:S03]  /*0060*/  SHF.R.U32.HI R2, RZ, 0x7, R5 ;  /* 0x00000007ff027819 */ /* 0x000fc60000011605 */
[----:B------:R-:W0:Y:S04]  /*0070*/  SHFL.IDX PT, R3, R0, RZ, 0x1f ;  /* 0x00001fff00037589 */ /* 0x000e2800000e0000 */
[----:B------:R-:W1:Y:S01]  /*0080*/  SHFL.IDX PT, R2, R2, RZ, 0x1f ;  /* 0x00001fff02027589 */ /* 0x000e6200000e0000 */
[----:B0-----:R-:W-:Y:S02]  /*0090*/  R2UR UR4, R3 ;  /* 0x00000000030472ca */ /* 0x001fe400000e0000 */
[----:B-1----:R-:W-:-:S11]  /*00a0*/  R2UR UR6, R2 ;  /* 0x00000000020672ca */ /* 0x002fd600000e0000 */
[----:B------:R-:W-:Y:S02]  /*00b0*/  USHF.R.S32.HI UR5, URZ, 0x1f, UR4 ;  /* 0x0000001f3f057899 */ /* 0x000fe40008011404 */
[----:B------:R-:W-:Y:S02]  /*00c0*/  ISETP.NE.OR P0, PT, RZ, UR4, !P0 ;  /* 0x00000004ff007c0c */ /* 0x000fe4000c705670 */
[----:B------:R-:W-:-:S04]  /*00d0*/  ULEA.HI UR5, UR5, UR4, URZ, 0x2 ;  /* 0x0000000405057291 */ /* 0x000fc8000f8f103f */
[----:B------:R-:W-:-:S04]  /*00e0*/  ULOP3.LUT UR5, UR5, 0xfffffffc, URZ, 0xc0, !UPT ;  /* 0xfffffffc05057892 */ /* 0x000fc8000f8ec03f */
[----:B------:R-:W-:-:S03]  /*00f0*/  UIADD3 UR8, UR4, -UR5, URZ ;  /* 0x8000000504087290 */ /* 0x000fc6000fffe03f */
[----:B------:R-:W-:Y:S09]  /*0100*/  @P0 BRA `(.L_x_1) ;  /* 0x0000000000200947 */ /* 0x000ff20003800000 */
[----:B------:R-:W-:Y:S02]  /*0110*/  ULDC.64 UR4, c[0x0][0x198] ;  /* 0x0000660000047ab9 */ /* 0x000fe40000000a00 */
[----:B------:R-:W-:Y:S02]  /*0120*/  UIADD3 UR10, UP0, UR4, 0xf0, URZ ;  /* 0x000000f0040a7890 */ /* 0x000fe4000ff1e03f */
[----:B------:R-:W-:Y:S02]  /*0130*/  UIADD3 UR4, UP1, UR4, 0x1f0, URZ ;  /* 0x000001f004047890 */ /* 0x000fe4000ff3e03f */
[----:B------:R-:W-:Y:S02]  /*0140*/  UIADD3.X UR11, URZ, UR5, URZ, UP0, !UPT ;  /* 0x000000053f0b7290 */ /* 0x000fe400087fe43f */
[----:B------:R-:W-:-:S07]  /*0150*/  UIADD3.X UR5, URZ, UR5, URZ, UP1, !UPT ;  /* 0x000000053f057290 */ /* 0x000fce0008ffe43f */
[----:B------:R0:W-:Y:S02]  /*0160*/  UTMACCTL.PF [UR10] ;  /* 0x000000000a0079b9 */ /* 0x0001e40008040000 */
[----:B------:R0:W-:Y:S02]  /*0170*/  UTMACCTL.PF [UR4] ;  /* 0x00000000040079b9 */ /* 0x0001e40008040000 */
[----:B0-----:R-:W-:Y:S01]  /*0180*/  NOP ;  /* 0x0000000000007918 */ /* 0x001fe20000000000 */
.L_x_1:
[----:B------:R-:W-:Y:S05]  /*0190*/  BSYNC B0 ;  /* 0x0000000000007941 */ /* 0x000fea0003800000 */
.L_x_0:
[----:B------:R-:W0:Y:S01]  /*01a0*/  SHFL.IDX PT, R3, R0, RZ, 0x1f ;  /* 0x00001fff00037589 */ /* 0x000e2200000e0000 */
[----:B------:R-:W-:Y:S01]  /*01b0*/  UISETP.NE.AND UP0, UPT, UR8, 0x3, UPT ;  /* 0x000000030800788c */ /* 0x000fe2000bf05270 */
[----:B------:R-:W-:Y:S01]  /*01c0*/  ISETP.NE.AND P2, PT, RZ, UR6, PT ;  /* 0x00000006ff007c0c */ /* 0x000fe2000bf45270 */
[----:B------:R-:W-:Y:S02]  /*01d0*/  UIADD3 UR10, UR6, -0x1, URZ ;  /* 0xffffffff060a7890 */ /* 0x000fe4000fffe03f */
[----:B------:R-:W-:Y:S02]  /*01e0*/  UISETP.EQ.OR UP0, UPT, UR8, URZ, !UP0 ;  /* 0x0000003f0800728c */ /* 0x000fe4000c702670 */
[----:B------:R-:W-:Y:S02]  /*01f0*/  UISETP.GE.U32.AND UP1, UPT, UR10, 0x2, UPT ;  /* 0x000000020a00788c */ /* 0x000fe4000bf26070 */
[----:B------:R-:W-:-:S04]  /*0200*/  UISETP.EQ.AND UP0, UPT, UR6, URZ, UP0 ;  /* 0x0000003f0600728c */ /* 0x000fc80008702270 */
[----:B------:R-:W-:-:S04]  /*0210*/  USEL UR13, URZ, 0x1, !UP0 ;  /* 0x000000013f0d7887 */ /* 0x000fc8000c000000 */
[----:B------:R-:W-:Y:S01]  /*0220*/  USEL UR13, UR13, 0x2, UP1 ;  /* 0x000000020d0d7887 */ /* 0x000fe20008800000 */
[----:B0-----:R-:W-:-:S13]  /*0230*/  ISETP.NE.AND P0, PT, R3, RZ, PT ;  /* 0x000000ff0300720c */ /* 0x001fda0003f05270 */
[----:B------:R-:W-:Y:S05]  /*0240*/  @P0 BRA `(.L_x_2) ;  /* 0x0000000000600947 */ /* 0x000fea0003800000 */
[----:B------:R-:W0:Y:S01]  /*0250*/  S2UR UR9, SR_CgaCtaId ;  /* 0x00000000000979c3 */ /* 0x000e220000008800 */
[----:B------:R-:W-:Y:S01]  /*0260*/  UMOV UR4, 0x400 ;  /* 0x0000040000047882 */ /* 0x000fe20000000000 */
[----:B------:R-:W-:Y:S01]  /*0270*/  UMOV UR5, 0x1 ;  /* 0x0000000100057882 */ /* 0x000fe20000000000 */
[----:B------:R-:W-:Y:S01]  /*0280*/  UMOV UR6, 0x4 ;  /* 0x0000000400067882 */ /* 0x000fe20000000000 */
[----:B------:R-:W-:Y:S01]  /*0290*/  ELECT P0, URZ, PT ;  /* 0x00000000003f782f */ /* 0x000fe20003800000 */
[----:B------:R-:W-:-:S04]  /*02a0*/  UIADD3 UR6, -UR6, 0x100000, URZ ;  /* 0x0010000006067890 */ /* 0x000fc8000fffe13f */
[----:B------:R-:W-:Y:S02]  /*02b0*/  USHF.L.U32 UR7, UR6, 0xb, URZ ;  /* 0x0000000b06077899 */ /* 0x000fe4000800063f */
[----:B------:R-:W-:Y:S02]  /*02c0*/  USHF.L.U32 UR6, UR6, 0x1, URZ ;  /* 0x0000000106067899 */ /* 0x000fe4000800063f */
[----:B0-----:R-:W-:Y:S02]  /*02d0*/  ULEA UR9, UR9, UR4, 0x18 ;  /* 0x0000000409097291 */ /* 0x001fe4000f8ec03f */
[----:B------:R-:W-:-:S04]  /*02e0*/  UIADD3 UR4, -UR5, 0x100000, URZ ;  /* 0x0010000005047890 */ /* 0x000fc8000fffe13f */
[----:B------:R-:W-:Y:S02]  /*02f0*/  USHF.L.U32 UR5, UR4, 0xb, URZ ;  /* 0x0000000b04057899 */ /* 0x000fe4000800063f */
[----:B------:R-:W-:Y:S01]  /*0300*/  USHF.L.U32 UR4, UR4, 0x1, URZ ;  /* 0x0000000104047899 */ /* 0x000fe2000800063f */
[----:B------:R-:W0:Y:S11]  /*0310*/  FENCE.VIEW.ASYNC.S ;  /* 0x00000000000073c6 */ /* 0x000e360000000000 */
[----:B0-----:R0:W1:Y:S01]  /*0320*/  SYNCS.EXCH.64 URZ, [UR9], UR4 ;  /* 0x00000004093f75b2 */ /* 0x0010620008000100 */
[----:B------:R0:W2:Y:S01]  /*0330*/  SYNCS.EXCH.64 URZ, [UR9+0x28], UR6 ;  /* 0x00002806093f75b2 */ /* 0x0000a20008000100 */
[----:B------:R0:W3:Y:S01]  /*0340*/  SYNCS.EXCH.64 URZ, [UR9+0x8], UR4 ;  /* 0x00000804093f75b2 */ /* 0x0000e20008000100 */
[----:B------:R0:W4:Y:S01]  /*0350*/  SYNCS.EXCH.64 URZ, [UR9+0x30], UR6 ;  /* 0x00003006093f75b2 */ /* 0x0001220008000100 */
[----:B------:R0:W0:Y:S01]  /*0360*/  SYNCS.EXCH.64 URZ, [UR9+0x10], UR4 ;  /* 0x00001004093f75b2 */ /* 0x0000220008000100 */
[----:B------:R0:W0:Y:S01]  /*0370*/  SYNCS.EXCH.64 URZ, [UR9+0x38], UR6 ;  /* 0x00003806093f75b2 */ /* 0x0000220008000100 */
[----:B------:R0:W0:Y:S01]  /*0380*/  SYNCS.EXCH.64 URZ, [UR9+0x18], UR4 ;  /* 0x00001804093f75b2 */ /* 0x0000220008000100 */
[----:B------:R0:W0:Y:S01]  /*0390*/  SYNCS.EXCH.64 URZ, [UR9+0x40], UR6 ;  /* 0x00004006093f75b2 */ /* 0x0000220008000100 */
[----:B------:R0:W0:Y:S01]  /*03a0*/  SYNCS.EXCH.64 URZ, [UR9+0x20], UR4 ;  /* 0x00002004093f75b2 */ /* 0x0000220008000100 */
[----:B------:R0:W0:Y:S01]  /*03b0*/  SYNCS.EXCH.64 URZ, [UR9+0x48], UR6 ;  /* 0x00004806093f75b2 */ /* 0x0000220008000100 */
[----:B------:R-:W-:Y:S01]  /*03c0*/  NOP ;  /* 0x0000000000007918 */ /* 0x000fe20000000000 */
.L_x_2:
[----:B------:R-:W-:Y:S01]  /*03d0*/  SHF.R.S32.HI R4, RZ, 0x1f, R5 ;  /* 0x0000001fff047819 */ /* 0x000fe20000011405 */
[----:B------:R-:W5:Y:S01]  /*03e0*/  SHFL.IDX PT, R0, R0, RZ, 0x1f ;  /* 0x00001fff00007589 */ /* 0x000f6200000e0000 */
[----:B------:R-:W-:Y:S01]  /*03f0*/  ELECT P0, URZ, PT ;  /* 0x00000000003f782f */ /* 0x000fe20003800000 */
[----:B0-----:R-:W0:Y:S01]  /*0400*/  S2UR UR9, SR_CTAID.X ;  /* 0x00000000000979c3 */ /* 0x001e220000002500 */
[----:B------:R-:W-:Y:S01]  /*0410*/  LEA.HI R4, R4, R5, RZ, 0x7 ;  /* 0x0000000504047211 */ /* 0x000fe200078f38ff */
[----:B------:R-:W1:Y:S01]  /*0420*/  S2R R2, SR_CTAID.Y ;  /* 0x0000000000027919 */ /* 0x000e620000002600 */
[----:B------:R-:W-:Y:S01]  /*0430*/  SHF.R.S32.HI R6, RZ, 0x1f, R3 ;  /* 0x0000001fff067819 */ /* 0x000fe20000011403 */
[----:B------:R-:W-:Y:S01]  /*0440*/  ULDC UR4, c[0x0][0x154] ;  /* 0x0000550000047ab9 */ /* 0x000fe20000000800 */
[----:B------:R-:W-:Y:S01]  /*0450*/  LOP3.LUT R4, R4, 0xffffff80, RZ, 0xc0, !PT ;  /* 0xffffff8004047812 */ /* 0x000fe200078ec0ff */
[----:B------:R-:W-:Y:S01]  /*0460*/  NOP ;  /* 0x0000000000007918 */ /* 0x000fe20000000000 */
[----:B------:R-:W-:Y:S01]  /*0470*/  LEA.HI R6, R6, R3, RZ, 0x2 ;  /* 0x0000000306067211 */ /* 0x000fe200078f10ff */
[----:B------:R-:W2:Y:S01]  /*0480*/  LDC R11, c[0x0][0x148] ;  /* 0x00005200ff0b7b82 */ /* 0x000ea20000000800 */
[----:B------:R-:W-:Y:S01]  /*0490*/  NOP ;  /* 0x0000000000007918 */ /* 0x000fe20000000000 */
[----:B------:R-:W-:Y:S01]  /*04a0*/  IMAD.IADD R4, R5, 0x1, -R4 ;  /* 0x0000000105047824 */ /* 0x000fe200078e0a04 */
[----:B------:R-:W-:-:S04]  /*04b0*/  LOP3.LUT R6, R6, 0x3ffffffc, RZ, 0xc0, !PT ;  /* 0x3ffffffc06067812 */ /* 0x000fc800078ec0ff */
[----:B------:R-:W-:Y:S01]  /*04c0*/  SHF.R.S32.HI R5, RZ, 0x1f, R4 ;  /* 0x0000001fff057819 */ /* 0x000fe20000011404 */
[----:B------:R-:W-:Y:S01]  /*04d0*/  IMAD.IADD R6, R3, 0x1, -R6 ;  /* 0x0000000103067824 */ /* 0x000fe200078e0a06 */
[----:B------:R-:W3:Y:S02]  /*04e0*/  LDC R8, c[0x0][0x144] ;  /* 0x00005100ff087b82 */ /* 0x000ee40000000800 */
[----:B------:R-:W-:Y:S02]  /*04f0*/  LEA.HI R5, R5, R4, RZ, 0x3 ;  /* 0x0000000405057211 */ /* 0x000fe400078f18ff */
[----:B-----5:R-:W-:Y:S02]  /*0500*/  ISETP.NE.OR P0, PT, R0, RZ, !P0 ;  /* 0x000000ff0000720c */ /* 0x020fe40004705670 */
[--C-:B------:R-:W-:Y:S02]  /*0510*/  SHF.R.S32.HI R0, RZ, 0x3, R5.reuse ;  /* 0x00000003ff007819 */ /* 0x100fe40000011405 */
[----:B------:R-:W-:-:S04]  /*0520*/  SHF.R.S32.HI R5, RZ, 0x1f, R5 ;  /* 0x0000001fff057819 */ /* 0x000fc80000011405 */
[----:B------:R-:W-:-:S04]  /*0530*/  LEA.HI R5, R5, R0, RZ, 0x2 ;  /* 0x0000000005057211 */ /* 0x000fc800078f10ff */
[----:B------:R-:W-:Y:S01]  /*0540*/  LOP3.LUT R5, R5, 0xfffffffc, RZ, 0xc0, !PT ;  /* 0xfffffffc05057812 */ /* 0x000fe200078ec0ff */
[----:B------:R-:W-:Y:S01]  /*0550*/  VOTEU.ALL UP0, P0 ;  /* 0x00000000003f7886 */ /* 0x000fe20000000000 */
[----:B-1----:R-:W-:Y:S01]  /*0560*/  I2FP.F32.U32 R7, R2 ;  /* 0x0000000200077245 */ /* 0x002fe20000201000 */
[----:B------:R-:W-:Y:S02]  /*0570*/  VOTEU.ALL UP1, P0 ;  /* 0x00000000003f7886 */ /* 0x000fe40000020000 */
[----:B------:R-:W-:Y:S01]  /*0580*/  IMAD.IADD R5, R0, 0x1, -R5 ;  /* 0x0000000100057824 */ /* 0x000fe200078e0a05 */
[----:B------:R-:W1:Y:S01]  /*0590*/  @!UP0 S2UR UR7, SR_CgaCtaId ;  /* 0x00000000000789c3 */ /* 0x000e620000008800 */
[----:B0-----:R-:W-:Y:S01]  /*05a0*/  I2FP.F32.U32 R0, UR9 ;  /* 0x0000000900007c45 */ /* 0x001fe20008201000 */
[----:B------:R-:W-:Y:S01]  /*05b0*/  FMUL R9, R7, UR4 ;  /* 0x0000000407097c20 */ /* 0x000fe20008400000 */
[----:B------:R-:W-:Y:S01]  /*05c0*/  IMAD R5, R6, 0x4, R5 ;  /* 0x0000000406057824 */ /* 0x000fe200078e0205 */
[----:B------:R-:W-:Y:S01]  /*05d0*/  ULDC UR4, c[0x0][0x150] ;  /* 0x0000540000047ab9 */ /* 0x000fe20000000800 */
[----:B------:R-:W-:Y:S01]  /*05e0*/  @!UP0 UMOV UR6, 0x400 ;  /* 0x0000040000068882 */ /* 0x000fe20000000000 */
[----:B------:R-:W-:Y:S01]  /*05f0*/  FMUL R7, R0, UR4 ;  /* 0x0000000400077c20 */ /* 0x000fe20008400000 */
[----:B------:R-:W-:Y:S01]  /*0600*/  IMAD.SHL.U32 R0, R5, 0x4, RZ ;  /* 0x0000000405007824 */ /* 0x000fe200078e00ff */
[----:B------:R-:W0:Y:S01]  /*0610*/  LDC R6, c[0x0][0x140] ;  /* 0x00005000ff067b82 */ /* 0x000e220000000800 */
[----:B------:R-:W5:Y:S01]  /*0620*/  F2I.U32.TRUNC.NTZ R9, R9 ;  /* 0x0000000900097305 */ /* 0x000f62000020f000 */
[----:B------:R-:W-:-:S02]  /*0630*/  UMOV UR4, 0x20 ;  /* 0x0000002000047882 */ /* 0x000fc40000000000 */
[----:B------:R-:W-:Y:S01]  /*0640*/  LOP3.LUT R10, R5, 0xc, R0, 0x78, !PT ;  /* 0x0000000c050a7812 */ /* 0x000fe200078e7800 */
[----:B------:R-:W-:-:S04]  /*0650*/  @!UP0 UIADD3 UR4, -UR4, 0x100000, URZ ;  /* 0x0010000004048890 */ /* 0x000fc8000fffe13f */
[----:B------:R-:W-:Y:S02]  /*0660*/  @!UP0 USHF.L.U32 UR5, UR4, 0xb, URZ ;  /* 0x0000000b04058899 */ /* 0x000fe4000800063f */
[----:B------:R-:W-:Y:S01]  /*0670*/  @!UP0 USHF.L.U32 UR4, UR4, 0x1, URZ ;  /* 0x0000000104048899 */ /* 0x000fe2000800063f */
[----:B------:R-:W4:Y:S01]  /*0680*/  F2I.U32.TRUNC.NTZ R7, R7 ;  /* 0x0000000700077305 */ /* 0x000f22000020f000 */
[----:B------:R0:W-:Y:S01]  /*0690*/  STL [R1+0x78], R10 ;  /* 0x0000780a01007387 */ /* 0x0001e20000100800 */
[----:B-----5:R-:W-:Y:S01]  /*06a0*/  IMAD.MOV R12, RZ, RZ, -R9 ;  /* 0x000000ffff0c7224 */ /* 0x020fe200078e0a09 */
[----:B-1----:R-:W-:Y:S01]  /*06b0*/  @!UP0 ULEA UR6, UR7, UR6, 0x18 ;  /* 0x0000000607068291 */ /* 0x002fe2000f8ec03f */
[----:B------:R-:W-:Y:S02]  /*06c0*/  VOTEU.ALL UP0, P0 ;  /* 0x00000000003f7886 */ /* 0x000fe40000000000 */
[----:B--2---:R-:W-:Y:S01]  /*06d0*/  IMAD R5, R11, R12, R2 ;  /* 0x0000000c0b057224 */ /* 0x004fe200078e0202 */
[----:B------:R-:W-:-:S02]  /*06e0*/  LOP3.LUT P0, RZ, R4, 0x7, RZ, 0xc0, !PT ;  /* 0x0000000704ff7812 */ /* 0x000fc4000780c0ff */
[----:B0-----:R-:W-:Y:S01]  /*06f0*/  ISETP.EQ.U32.AND P3, PT, R6, 0x1, PT ;  /* 0x000000010600780c */ /* 0x001fe20003f62070 */
[----:B----4-:R-:W-:Y:S01]  /*0700*/  IMAD.MOV R7, RZ, RZ, -R7 ;  /* 0x000000ffff077224 */ /* 0x010fe200078e0a07 */
[----:B------:R-:W-:Y:S02]  /*0710*/  ISETP.NE.AND P1, PT, R5, R10, PT ;  /* 0x0000000a0500720c */ /* 0x000fe40003f25270 */
[----:B------:R-:W-:Y:S01]  /*0720*/  ISETP.LT.U32.AND P0, PT, R10, 0x2, !P0 ;  /* 0x000000020a00780c */ /* 0x000fe20004701070 */
[----:B---3--:R-:W-:Y:S01]  /*0730*/  IMAD R0, R8, R7, UR9 ;  /* 0x0000000908007e24 */ /* 0x008fe2000f8e0207 */
[----:B------:R-:W0:Y:S02]  /*0740*/  FENCE.VIEW.ASYNC.S ;  /* 0x00000000000073c6 */ /* 0x000e240000000000 */
[----:B0-----:R0:W1:Y:S02]  /*0750*/  @!UP0 SYNCS.EXCH.64 URZ, [UR6+0x60], UR4 ;  /* 0x00006004063f85b2 */ /* 0x0010640008000100 */
[----:B------:R-:W-:-:S04]  /*0760*/  ISETP.EQ.OR P1, PT, R0, RZ, !P1 ;  /* 0x000000ff0000720c */ /* 0x000fc80004f22670 */
[----:B------:R-:W-:Y:S01]  /*0770*/  PLOP3.LUT P0, PT, P0, P1, PT, 0x80, 0x0 ;  /* 0x000000000000781c */ /* 0x000fe20000703070 */
[----:B------:R0:W2:Y:S01]  /*0780*/  @!UP1 SYNCS.EXCH.64 URZ, [UR6+0x68], UR4 ;  /* 0x00006804063f95b2 */ /* 0x0000a20008000100 */
[----:B------:R-:W-:Y:S01]  /*0790*/  NOP ;  /* 0x0000000000007918 */ /* 0x000fe20000000000 */
[----:B------:R-:W-:Y:S10]  /*07a0*/  @!P3 BRA `(.L_x_3) ;  /* 0x000000000008b947 */ /* 0x000ff40003800000 */
[----:B-12---:R-:W-:Y:S01]  /*07b0*/  UCGABAR_ARV ;  /* 0x00000000000079c7 */ /* 0x006fe20008000000 */
[----:B------:R-:W-:Y:S05]  /*07c0*/  BRA `(.L_x_4) ;  /* 0x0000000000047947 */ /* 0x000fea0003800000 */
.L_x_3:
[----:B-12---:R-:W-:Y:S01]  /*07d0*/  NOP ;  /* 0x0000000000007918 */ /* 0x006fe20000000000 */
.L_x_4:
[----:B------:R-:W1:Y:S01]  /*07e0*/  LDC R3, c[0x0][0x65c] ;  /* 0x00019700ff037b82 */ /* 0x000e620000000800 */
[----:B------:R-:W-:Y:S02]  /*07f0*/  IMAD.U32 R4, RZ, RZ, UR9 ;  /* 0x00000009ff047e24 */ /* 0x000fe4000f8e00ff */
[----:B------:R-:W-:Y:S01]  /*0800*/  IMAD.MOV.U32 R5, RZ, RZ, RZ ;  /* 0x000000ffff057224 */ /* 0x000fe200078e00ff */
[----:B-1----:R-:W-:-:S13]  /*0810*/  ISETP.NE.AND P4, PT, R3, 0x1, PT ;  /* 0x000000010300780c */ /* 0x002fda0003f85270 */
[----:B------:R-:W1:Y:S01]  /*0820*/  @P4 LDC R7, c[0x0][0x10] ;  /* 0x00000400ff074b82 */ /* 0x000e620000000800 */
[----:B------:R-:W-:Y:S02]  /*0830*/  @P4 IMAD.MOV.U32 R3, RZ, RZ, RZ ;  /* 0x000000ffff034224 */ /* 0x000fe400078e00ff */
[----:B------:R-:W-:-:S05]  /*0840*/  @P4 IMAD.MOV.U32 R13, RZ, RZ, RZ ;  /* 0x000000ffff0d4224 */ /* 0x000fca00078e00ff */
[----:B------:R-:W2:Y:S01]  /*0850*/  @!P4 LDC R9, c[0x0][0xc] ;  /* 0x00000300ff09cb82 */ /* 0x000ea20000000800 */
[----:B-1----:R-:W-:-:S04]  /*0860*/  @P4 IMAD.WIDE.U32 R6, R7, UR9, R2 ;  /* 0x0000000907064c25 */ /* 0x002fc8000f8e0002 */
[----:B------:R-:W-:Y:S02]  /*0870*/  @P4 IMAD.MOV.U32 R19, RZ, RZ, R6 ;  /* 0x000000ffff134224 */ /* 0x000fe400078e0006 */
[----:B------:R-:W-:Y:S02]  /*0880*/  @P4 IMAD.IADD R23, R7, 0x1, R13 ;  /* 0x0000000107174824 */ /* 0x000fe400078e020d */
[----:B--2---:R-:W-:-:S04]  /*0890*/  @!P4 IMAD.WIDE.U32 R4, R2, R9, R4 ;  /* 0x000000090204c225 */ /* 0x004fc800078e0004 */
[----:B------:R-:W-:Y:S02]  /*08a0*/  @!P4 IMAD.MOV.U32 R19, RZ, RZ, R4 ;  /* 0x000000ffff13c224 */ /* 0x000fe400078e0004 */
[----:B------:R-:W-:-:S03]  /*08b0*/  @!P4 IMAD.MOV.U32 R23, RZ, RZ, R5 ;  /* 0x000000ffff17c224 */ /* 0x000fc600078e0005 */
[----:B------:R1:W-:Y:S04]  /*08c0*/  STL [R1+0x80], R19 ;  /* 0x0000801301007387 */ /* 0x0003e80000100800 */
[----:B------:R1:W-:Y:S01]  /*08d0*/  STL [R1+0x7c], R23 ;  /* 0x00007c1701007387 */ /* 0x0003e20000100800 */
[----:B------:R-:W-:Y:S05]  /*08e0*/  @!P3 BRA `(.L_x_5) ;  /* 0x00000000000cb947 */ /* 0x000fea0003800000 */
[----:B------:R-:W-:Y:S01]  /*08f0*/  UCGABAR_WAIT ;  /* 0x0000000000007dc7 */ /* 0x000fe20008000000 */
[----:B------:R-:W-:Y:S01]  /*0900*/  CCTL.IVALL ;  /* 0x00000000ff00798f */ /* 0x000fe20002000000 */
[----:B------:R-:W-:Y:S05]  /*0910*/  BRA `(.L_x_6) ;  /* 0x0000000000047947 */ /* 0x000fea0003800000 */
.L_x_5:
[----:B------:R-:W-:Y:S06]  /*0920*/  BAR.SYNC.DEFER_BLOCKING 0x0 ;  /* 0x0000000000007b1d */ /* 0x000fec0000010000 */
.L_x_6:
[----:B------:R-:W-:Y:S05]  /*0930*/  @!P2 BRA `(.L_x_7) ;  /* 0x000000e000dca947 */ /* 0x000fea0003800000 */
[----:B------:R-:W-:-:S06]  /*0940*/  UISETP.GT.U32.AND UP0, UPT, UR10, 0x1, UPT ;  /* 0x000000010a00788c */ /* 0x000fcc000bf04070 */
[----:B------:R-:W-:-:S13]  /*0950*/  PLOP3.LUT P1, PT, PT, PT, UP0, 0x80, 0x0 ;  /* 0x000000000000781c */ /* 0x000fda0003f2f008 */
[----:B0-----:R-:W-:Y:S05]  /*0960*/  @P1 EXIT ;  /* 0x000000000000194d */ /* 0x001fea0003800000 */
[----:B------:R-:W-:Y:S01]  /*0970*/  IMAD.MOV.U32 R6, RZ, RZ, -0x1 ;  /* 0xffffffffff067424 */ /* 0x000fe200078e00ff */
[----:B------:R-:W-:Y:S01]  /*0980*/  ULDC.64 UR4, c[0x0][0x650] ;  /* 0x0001940000047ab9 */ /* 0x000fe20000000a00 */
[----:B------:R-:W-:Y:S01]  /*0990*/  IMAD.MOV.U32 R5, RZ, RZ, -0x1 ;  /* 0xffffffffff057424 */ /* 0x000fe200078e00ff */
[----:B------:R-:W-:Y:S01]  /*09a0*/  ISETP.GE.U32.AND P1, PT, R19, UR4, PT ;  /* 0x0000000413007c0c */ /* 0x000fe2000bf26070 */
[----:B------:R-:W-:Y:S01]  /*09b0*/  UMOV UR22, 0xffffffff ;  /* 0xffffffff00167882 */ /* 0x000fe20000000000 */
[----:B------:R0:W-:Y:S01]  /*09c0*/  STL [R1+0x88], R6 ;  /* 0x0000880601007387 */ /* 0x0001e20000100800 */
[----:B------:R-:W-:Y:S02]  /*09d0*/  PRMT R4, RZ, 0x7610, R4 ;  /* 0x00007610ff047816 */ /* 0x000fe40000000004 */
[----:B------:R-:W-:Y:S01]  /*09e0*/  ISETP.GE.U32.AND.EX P1, PT, R23, UR5, PT, P1 ;  /* 0x0000000517007c0c */ /* 0x000fe2000bf26110 */
[----:B------:R0:W-:-:S12]  /*09f0*/  STL [R1+0x84], R5 ;  /* 0x0000840501007387 */ /* 0x0001d80000100800 */
[----:B0-----:R-:W-:Y:S05]  /*0a00*/  @P1 BRA `(.L_x_8) ;  /* 0x0000000400381947 */ /* 0x001fea0003800000 */
[----:B------:R-:W0:Y:S01]  /*0a10*/  LDC.64 R14, c[0x0][0x628] ;  /* 0x00018a00ff0e7b82 */ /* 0x000e220000000a00 */
[----:B------:R-:W-:Y:S02]  /*0a20*/  IMAD.MOV.U32 R4, RZ, RZ, R19 ;  /* 0x000000ffff047224 */ /* 0x000fe400078e0013 */
[----:B------:R-:W-:-:S05]  /*0a30*/  IMAD.MOV.U32 R5, RZ, RZ, R23 ;  /* 0x000000ffff057224 */ /* 0x000fca00078e0017 */
[----:B------:R-:W2:Y:S08]  /*0a40*/  LDC R10, c[0x0][0x630] ;  /* 0x00018c00ff0a7b82 */ /* 0x000eb00000000800 */
[----:B------:R-:W3:Y:S01]  /*0a50*/  LDC.64 R16, c[0x0][0x620] ;  /* 0x00018800ff107b82 */ /* 0x000ee20000000a00 */
[----:B0-----:R-:W-:-:S04]  /*0a60*/  ISETP.NE.U32.AND P1, PT, R14, RZ, PT ;  /* 0x000000ff0e00720c */ /* 0x001fc80003f25070 */
[----:B------:R-:W-:-:S13]  /*0a70*/  ISETP.NE.AND.EX P1, PT, R15, RZ, PT, P1 ;  /* 0x000000ff0f00720c */ /* 0x000fda0003f25310 */
[----:B--23--:R-:W-:Y:S05]  /*0a80*/  @!P1 BRA `(.L_x_9) ;  /* 0x0000000000289947 */ /* 0x00cfea0003800000 */
[----:B------:R-:W0:Y:S02]  /*0a90*/  LDC R9, c[0x0][0x634] ;  /* 0x00018d00ff097b82 */ /* 0x000e240000000800 */
[----:B0-----:R-:W-:-:S05]  /*0aa0*/  IADD3 R9, P1, R19, R9, RZ ;  /* 0x0000000913097210 */ /* 0x001fca0007f3e0ff */
[----:B------:R-:W-:-:S04]  /*0ab0*/  IMAD.X R13, RZ, RZ, R23, P1 ;  /* 0x000000ffff0d7224 */ /* 0x000fc800008e0617 */
[----:B------:R-:W-:-:S04]  /*0ac0*/  IMAD.WIDE.U32 R4, R13, R14, RZ ;  /* 0x0000000e0d047225 */ /* 0x000fc800078e00ff */
[----:B------:R-:W-:-:S04]  /*0ad0*/  IMAD.WIDE.U32 R6, P1, R9, R15, R4 ;  /* 0x0000000f09067225 */ /* 0x000fc80007820004 */
[----:B------:R-:W-:-:S04]  /*0ae0*/  IMAD.WIDE.U32 R4, R9, R14, RZ ;  /* 0x0000000e09047225 */ /* 0x000fc800078e00ff */
[----:B------:R-:W-:Y:S01]  /*0af0*/  IMAD.X R9, RZ, RZ, RZ, P1 ;  /* 0x000000ffff097224 */ /* 0x000fe200008e06ff */
[----:B------:R-:W-:Y:S01]  /*0b00*/  IADD3 RZ, P1, R5, R6, RZ ;  /* 0x0000000605ff7210 */ /* 0x000fe20007f3e0ff */
[----:B------:R-:W-:-:S04]  /*0b10*/  IMAD.MOV.U32 R8, RZ, RZ, R7 ;  /* 0x000000ffff087224 */ /* 0x000fc800078e0007 */
[----:B------:R-:W-:-:S08]  /*0b20*/  IMAD.WIDE.U32.X R4, R13, R15, R8, P1 ;  /* 0x0000000f0d047225 */ /* 0x000fd000008e0408 */
.L_x_9:
[----:B------:R-:W0:Y:S01]  /*0b30*/  LDC.64 R20, c[0x0][0x640] ;  /* 0x00019000ff147b82 */ /* 0x000e220000000a00 */
[-C--:B------:R-:W-:Y:S01]  /*0b40*/  SHF.R.U64 R22, R4, R10.reuse, R5 ;  /* 0x0000000a04167219 */ /* 0x080fe20000001205 */
[----:B------:R-:W-:Y:S01]  /*0b50*/  IMAD.MOV.U32 R4, RZ, RZ, R19 ;  /* 0x000000ffff047224 */ /* 0x000fe200078e0013 */
[----:B------:R-:W-:Y:S01]  /*0b60*/  SHF.R.U32.HI R3, RZ, R10, R5 ;  /* 0x0000000aff037219 */ /* 0x000fe20000011605 */
[----:B------:R-:W-:Y:S01]  /*0b70*/  IMAD.MOV.U32 R5, RZ, RZ, R23 ;  /* 0x000000ffff057224 */ /* 0x000fe200078e0017 */
[----:B------:R-:W-:Y:S01]  /*0b80*/  IADD3 R7, P1, RZ, -R22, RZ ;  /* 0x80000016ff077210 */ /* 0x000fe20007f3e0ff */
[----:B-1----:R-:W-:Y:S02]  /*0b90*/  IMAD R23, R11, R12, R2 ;  /* 0x0000000c0b177224 */ /* 0x002fe400078e0202 */
[----:B------:R-:W1:Y:S01]  /*0ba0*/  LDC R8, c[0x0][0x618] ;  /* 0x00018600ff087b82 */ /* 0x000e620000000800 */
[----:B------:R-:W-:Y:S02]  /*0bb0*/  IMAD.MOV.U32 R11, RZ, RZ, 0x1 ;  /* 0x00000001ff0b7424 */ /* 0x000fe400078e00ff */
[----:B------:R-:W-:-:S02]  /*0bc0*/  IMAD.X R3, RZ, RZ, ~R3, P1 ;  /* 0x000000ffff037224 */ /* 0x000fc400008e0e03 */
[----:B------:R-:W-:-:S03]  /*0bd0*/  IMAD.WIDE.U32 R4, R7, R16, R4 ;  /* 0x0000001007047225 */ /* 0x000fc600078e0004 */
[----:B------:R-:W2:Y:S01]  /*0be0*/  LDC R14, c[0x0][0x608] ;  /* 0x00018200ff0e7b82 */ /* 0x000ea20000000800 */
[----:B------:R-:W-:-:S04]  /*0bf0*/  IMAD R6, R3, R16, RZ ;  /* 0x0000001003067224 */ /* 0x000fc800078e02ff */
[----:B------:R-:W-:-:S03]  /*0c00*/  IMAD R3, R7, R17, R6 ;  /* 0x0000001107037224 */ /* 0x000fc600078e0206 */
[----:B------:R-:W3:Y:S01]  /*0c10*/  LDC R18, c[0x0][0x658] ;  /* 0x00019600ff127b82 */ /* 0x000ee20000000800 */
[----:B------:R-:W-:Y:S01]  /*0c20*/  IMAD.IADD R3, R5, 0x1, R3 ;  /* 0x0000000105037824 */ /* 0x000fe200078e0203 */
[----:B0-----:R-:W-:Y:S01]  /*0c30*/  ISETP.NE.U32.AND P1, PT, R20, RZ, PT ;  /* 0x000000ff1400720c */ /* 0x001fe20003f25070 */
[----:B------:R-:W-:-:S03]  /*0c40*/  IMAD.MOV.U32 R5, RZ, RZ, -0x1 ;  /* 0xffffffffff057424 */ /* 0x000fc600078e00ff */
[----:B------:R-:W-:Y:S02]  /*0c50*/  ISETP.NE.AND.EX P1, PT, R21, RZ, PT, P1 ;  /* 0x000000ff1500720c */ /* 0x000fe40003f25310 */
[----:B------:R-:W0:Y:S01]  /*0c60*/  LDC R13, c[0x0][0x600] ;  /* 0x00018000ff0d7b82 */ /* 0x000e220000000800 */
[-CC-:B-1----:R-:W-:Y:S02]  /*0c70*/  SHF.R.U64 R10, R4, R8.reuse, R3.reuse ;  /* 0x00000008040a7219 */ /* 0x182fe40000001203 */
[----:B------:R-:W-:-:S05]  /*0c80*/  SHF.R.U32.HI R3, RZ, R8, R3 ;  /* 0x00000008ff037219 */ /* 0x000fca0000011603 */
[----:B------:R-:W1:Y:S01]  /*0c90*/  LDC R15, c[0x0][0x648] ;  /* 0x00019200ff0f7b82 */ /* 0x000e620000000800 */
[-CC-:B--2---:R-:W-:Y:S02]  /*0ca0*/  SHF.R.U64 R19, R10, R14.reuse, R3.reuse ;  /* 0x0000000e0a137219 */ /* 0x184fe40000001203 */
[----:B------:R-:W-:-:S05]  /*0cb0*/  SHF.R.U32.HI R3, RZ, R14, R3 ;  /* 0x0000000eff037219 */ /* 0x000fca0000011603 */
[----:B------:R-:W2:Y:S01]  /*0cc0*/  LDC R17, c[0x0][0x638] ;  /* 0x00018e00ff117b82 */ /* 0x000ea20000000800 */
[-C--:B---3--:R-:W-:Y:S02]  /*0cd0*/  SHF.L.U32 R2, R5, R18.reuse, RZ ;  /* 0x0000001205027219 */ /* 0x088fe400000006ff */
[--C-:B------:R-:W-:Y:S02]  /*0ce0*/  SHF.R.U64 R12, R19, R18, R3.reuse ;  /* 0x00000012130c7219 */ /* 0x100fe40000001203 */
[----:B------:R-:W-:Y:S02]  /*0cf0*/  LOP3.LUT R8, RZ, R2, RZ, 0x33, !PT ;  /* 0x00000002ff087212 */ /* 0x000fe400078e33ff */
[----:B------:R-:W-:Y:S01]  /*0d00*/  SHF.R.U32.HI R3, RZ, R18, R3 ;  /* 0x00000012ff037219 */ /* 0x000fe20000011603 */
[----:B------:R-:W3:Y:S01]  /*0d10*/  LDC R16, c[0x0][0x610] ;  /* 0x00018400ff107b82 */ /* 0x000ee20000000800 */
[----:B------:R-:W-:Y:S01]  /*0d20*/  IMAD.MOV.U32 R2, RZ, RZ, R12 ;  /* 0x000000ffff027224 */ /* 0x000fe200078e000c */
[----:B------:R-:W-:Y:S06]  /*0d30*/  @!P1 BRA `(.L_x_10) ;  /* 0x0000000000289947 */ /* 0x000fec0003800000 */
[----:B------:R-:W4:Y:S02]  /*0d40*/  LDC R7, c[0x0][0x64c] ;  /* 0x00019300ff077b82 */ /* 0x000f240000000800 */
[----:B----4-:R-:W-:-:S05]  /*0d50*/  IADD3 R7, P1, R12, R7, RZ ;  /* 0x000000070c077210 */ /* 0x010fca0007f3e0ff */
        /* <DEDUP_REMOVED lines=8> */
.L_x_10:
[----:B-1----:R-:W-:Y:S01]  /*0de0*/  SHF.R.U64 R4, R2, R15, R3 ;  /* 0x0000000f02047219 */ /* 0x002fe20000001203 */
[----:B0-----:R-:W-:Y:S01]  /*0df0*/  VIADD R5, R13, 0xffffffff ;  /* 0xffffffff0d057836 */ /* 0x001fe20000000000 */
[----:B------:R-:W-:Y:S02]  /*0e00*/  SHF.L.U32 R2, R11, R18, RZ ;  /* 0x000000120b027219 */ /* 0x000fe400000006ff */
[----:B------:R-:W-:Y:S01]  /*0e10*/  LOP3.LUT R3, R19, R8, RZ, 0xc0, !PT ;  /* 0x0000000813037212 */ /* 0x000fe200078ec0ff */
[----:B------:R-:W-:Y:S01]  /*0e20*/  IMAD.MOV R6, RZ, RZ, -R4 ;  /* 0x000000ffff067224 */ /* 0x000fe200078e0a04 */
[----:B------:R-:W-:Y:S02]  /*0e30*/  SEL R0, R0, R23, !P4 ;  /* 0x0000001700007207 */ /* 0x000fe40006000000 */
[----:B------:R-:W-:Y:S01]  /*0e40*/  LOP3.LUT R5, R10, R5, RZ, 0xc0, !PT ;  /* 0x000000050a057212 */ /* 0x000fe200078ec0ff */
[----:B------:R-:W-:Y:S01]  /*0e50*/  IMAD R3, R2, R4, R3 ;  /* 0x0000000402037224 */ /* 0x000fe200078e0203 */
[----:B------:R-:W-:Y:S01]  /*0e60*/  R2UR UR22, R22 ;  /* 0x00000000161672ca */ /* 0x000fe200000e0000 */
[----:B--2---:R-:W-:-:S02]  /*0e70*/  IMAD R2, R6, R17, R12 ;  /* 0x0000001106027224 */ /* 0x004fc400078e020c */
[----:B---3--:R-:W-:Y:S02]  /*0e80*/  IMAD R0, R3, R16, R0 ;  /* 0x0000001003007224 */ /* 0x008fe400078e0200 */
[----:B------:R-:W-:Y:S02]  /*0e90*/  IMAD R3, R2, R13, R5 ;  /* 0x0000000d02037224 */ /* 0x000fe400078e0205 */
[----:B------:R-:W-:-:S03]  /*0ea0*/  IMAD.MOV.U32 R4, RZ, RZ, 0x1 ;  /* 0x00000001ff047424 */ /* 0x000fc600078e00ff */
[----:B------:R-:W-:Y:S02]  /*0eb0*/  SEL R2, R3, R0, !P4 ;  /* 0x0000000003027207 */ /* 0x000fe40006000000 */
[----:B------:R-:W-:-:S03]  /*0ec0*/  SEL R0, R0, R3, !P4 ;  /* 0x0000000300007207 */ /* 0x000fc60006000000 */
[----:B------:R0:W-:Y:S04]  /*0ed0*/  STL [R1+0x84], R2 ;  /* 0x0000840201007387 */ /* 0x0001e80000100800 */
[----:B------:R0:W-:Y:S02]  /*0ee0*/  STL [R1+0x88], R0 ;  /* 0x0000880001007387 */ /* 0x0001e40000100800 */
.L_x_8:
[----:B------:R-:W-:-:S08]  /*0ef0*/  NOP ;  /* 0x0000000000007918 */ /* 0x000fd00000000000 */
[----:B------:R-:W2:Y:S02]  /*0f00*/  USETMAXREG.TRY_ALLOC.CTAPOOL UP0, 0xe8 ;  /* 0x000000e8000079c8 */ /* 0x000ea40008000600 */
[----:B--2---:R-:W-:-:S13]  /*0f10*/  PLOP3.LUT P1, PT, PT, PT, UP0, 0x80, 0x0 ;  /* 0x000000000000781c */ /* 0x004fda0003f2f008 */
[----:B------:R-:W-:Y:S05]  /*0f20*/  @!P1 BRA `(.L_x_8) ;  /* 0xfffffffc00f09947 */ /* 0x000fea000383ffff */
[----:B------:R-:W-:Y:S01]  /*0f30*/  ULDC.64 UR4, c[0x0][0x598] ;  /* 0x0001660000047ab9 */ /* 0x000fe20000000a00 */
[----:B------:R-:W-:Y:S01]  /*0f40*/  ULDC.64 UR16, c[0x0][0x208] ;  /* 0x0000820000107ab9 */ /* 0x000fe20000000a00 */
[----:B------:R-:W-:-:S04]  /*0f50*/  ISETP.NE.U32.AND P1, PT, RZ, UR4, PT ;  /* 0x00000004ff007c0c */ /* 0x000fc8000bf25070 */
[----:B------:R-:W-:-:S13]  /*0f60*/  ISETP.NE.AND.EX P1, PT, RZ, UR5, PT, P1 ;  /* 0x00000005ff007c0c */ /* 0x000fda000bf25310 */
[----:B------:R-:W-:Y:S05]  /*0f70*/  @!P1 BRA `(.L_x_11) ;  /* 0x0000000000209947 */ /* 0x000fea0003800000 */
[----:B0-----:R-:W0:Y:S02]  /*0f80*/  LDC.64 R2, c[0x0][0x598] ;  /* 0x00016600ff027b82 */ /* 0x001e240000000a00 */
[----:B0-----:R-:W2:Y:S02]  /*0f90*/  LDG.E.64 R2, desc[UR16][R2.64] ;  /* 0x0000001002027981 */ /* 0x001ea4000c1e1b00 */
[----:B--2---:R-:W-:-:S04]  /*0fa0*/  ISETP.NE.U32.AND P1, PT, R2, RZ, PT ;  /* 0x000000ff0200720c */ /* 0x004fc80003f25070 */
[----:B------:R-:W-:-:S13]  /*0fb0*/  ISETP.NE.AND.EX P1, PT, R3, RZ, PT, P1 ;  /* 0x000000ff0300720c */ /* 0x000fda0003f25310 */
[----:B------:R-:W-:Y:S05]  /*0fc0*/  @!P1 BRA `(.L_x_11) ;  /* 0x00000000000c9947 */ /* 0x000fea0003800000 */
[----:B------:R-:W2:Y:S02]  /*0fd0*/  LD.E R2, desc[UR16][R2.64] ;  /* 0x0000001002027980 */ /* 0x000ea4000c101900 */
[----:B--2---:R-:W-:Y:S01]  /*0fe0*/  R2UR UR20, R2 ;  /* 0x00000000021472ca */ /* 0x004fe200000e0000 */
[----:B------:R-:W-:-:S14]  /*0ff0*/  BRA `(.L_x_12) ;  /* 0x0000000000247947 */ /* 0x000fdc0003800000 */
.L_x_11:
[----:B------:R-:W-:Y:S02]  /*1000*/  ULDC.64 UR4, c[0x0][0x588] ;  /* 0x0001620000047ab9 */ /* 0x000fe40000000a00 */
[----:B------:R-:W-:-:S04]  /*1010*/  ISETP.NE.U32.AND P1, PT, RZ, UR4, PT ;  /* 0x00000004ff007c0c */ /* 0x000fc8000bf25070 */
[----:B------:R-:W-:-:S13]  /*1020*/  ISETP.NE.AND.EX P1, PT, RZ, UR5, PT, P1 ;  /* 0x00000005ff007c0c */ /* 0x000fda000bf25310 */
[----:B------:R-:W-:Y:S05]  /*1030*/  @!P1 BRA `(.L_x_13) ;  /* 0x0000000000109947 */ /* 0x000fea0003800000 */
[----:B0-----:R-:W0:Y:S02]  /*1040*/  LDC.64 R2, c[0x0][0x588] ;  /* 0x00016200ff027b82 */ /* 0x001e240000000a00 */
[----:B0-----:R-:W2:Y:S02]  /*1050*/  LDG.E R2, desc[UR16][R2.64] ;  /* 0x0000001002027981 */ /* 0x001ea4000c1e1900 */
[----:B--2---:R-:W-:Y:S01]  /*1060*/  R2UR UR20, R2 ;  /* 0x00000000021472ca */ /* 0x004fe200000e0000 */
[----:B------:R-:W-:-:S14]  /*1070*/  BRA `(.L_x_12) ;  /* 0x0000000000047947 */ /* 0x000fdc0003800000 */
.L_x_13:
[----:B------:R-:W-:-:S05]  /*1080*/  ULDC UR20, c[0x0][0x580] ;  /* 0x0001600000147ab9 */ /* 0x000fca0000000800 */
.L_x_12:
[----:B------:R-:W-:Y:S02]  /*1090*/  ULDC.64 UR4, c[0x0][0x5a0] ;  /* 0x0001680000047ab9 */ /* 0x000fe40000000a00 */
        /* <DEDUP_REMOVED lines=11> */
.L_x_14:
        /* <DEDUP_REMOVED lines=8> */
.L_x_16:
[----:B------:R-:W-:-:S05]  /*11d0*/  ULDC UR21, c[0x0][0x584] ;  /* 0x0001610000157ab9 */ /* 0x000fca0000000800 */
.L_x_15:
[----:B------:R-:W-:-:S13]  /*11e0*/  LOP3.LUT P1, RZ, R4, 0xff, RZ, 0xc0, !PT ;  /* 0x000000ff04ff7812 */ /* 0x000fda000782c0ff */
[----:B------:R-:W-:Y:S05]  /*11f0*/  @!P1 EXIT ;  /* 0x000000000000994d */ /* 0x000fea0003800000 */
[----:B------:R-:W-:Y:S01]  /*1200*/  ULDC UR4, c[0x0][0x28c] ;  /* 0x0000a30000047ab9 */ /* 0x000fe20000000800 */
[----:B------:R-:W-:Y:S02]  /*1210*/  ULOP3.LUT UR23, UR13, 0x1, URZ, 0xfc, !UPT ;  /* 0x000000010d177892 */ /* 0x000fe4000f8efc3f */
[----:B------:R-:W-:-:S04]  /*1220*/  UIADD3 UR4, UR4, 0x1f, URZ ;  /* 0x0000001f04047890 */ /* 0x000fc8000fffe03f */
[----:B------:R-:W-:-:S04]  /*1230*/  USHF.R.S32.HI UR5, URZ, 0x1f, UR4 ;  /* 0x0000001f3f057899 */ /* 0x000fc80008011404 */
[----:B------:R-:W-:-:S03]  /*1240*/  ULEA.HI UR5, UR5, UR4, URZ, 0x5 ;  /* 0x0000000405057291 */ /* 0x000fc6000f8f283f */
[----:B------:R-:W-:Y:S01]  /*1250*/  UMOV UR4, URZ ;  /* 0x0000003f00047c82 */ /* 0x000fe20008000000 */
[----:B------:R-:W-:-:S03]  /*1260*/  USHF.R.S32.HI UR12, URZ, 0x5, UR5 ;  /* 0x000000053f0c7899 */ /* 0x000fc60008011405 */
[----:B------:R-:W-:-:S09]  /*1270*/  UMOV UR5, URZ ;  /* 0x0000003f00057c82 */ /* 0x000fd20008000000 */
.L_x_299:
[----:B0-----:R-:W0:Y:S01]  /*1280*/  S2R R0, SR_TID.X ;  /* 0x0000000000007919 */ /* 0x001e220000002100 */
[----:B--2---:R-:W2:Y:S01]  /*1290*/  S2UR UR11, SR_CgaCtaId ;  /* 0x00000000000b79c3 */ /* 0x004ea20000008800 */
[----:B------:R-:W-:Y:S01]  /*12a0*/  UMOV UR14, 0x400 ;  /* 0x00000400000e7882 */ /* 0x000fe20000000000 */
[----:B------:R-:W-:Y:S01]  /*12b0*/  UMOV UR6, URZ ;  /* 0x0000003f00067c82 */ /* 0x000fe20008000000 */
[----:B------:R-:W-:Y:S01]  /*12c0*/  STL [R1+0x74], RZ ;  /* 0x000074ff01007387 */ /* 0x000fe20000100800 */
[----:B------:R-:W-:Y:S01]  /*12d0*/  UMOV UR7, URZ ;  /* 0x0000003f00077c82 */ /* 0x000fe20008000000 */
[----:B------:R-:W-:Y:S01]  /*12e0*/  UMOV UR8, URZ ;  /* 0x0000003f00087c82 */ /* 0x000fe20008000000 */
[----:B------:R-:W-:Y:S01]  /*12f0*/  UMOV UR18, UR5 ;  /* 0x0000000500127c82 */ /* 0x000fe20008000000 */
[----:B------:R-:W-:Y:S01]  /*1300*/  STL [R1+0x70], RZ ;  /* 0x000070ff01007387 */ /* 0x000fe20000100800 */
[----:B---3--:R-:W3:Y:S01]  /*1310*/  LDC R2, c[0x0][0x28c] ;  /* 0x0000a300ff027b82 */ /* 0x008ee20000000800 */
[----:B------:R-:W-:-:S02]  /*1320*/  CS2R R4, SRZ ;  /* 0x0000000000047805 */ /* 0x000fc4000001ff00 */
[----:B------:R-:W-:Y:S01]  /*1330*/  CS2R R6, SRZ ;  /* 0x0000000000067805 */ /* 0x000fe2000001ff00 */
[----:B------:R-:W-:Y:S01]  /*1340*/  STL [R1+0x6c], RZ ;  /* 0x00006cff01007387 */ /* 0x000fe20000100800 */
[----:B------:R-:W-:Y:S02]  /*1350*/  CS2R R8, SRZ ;  /* 0x0000000000087805 */ /* 0x000fe4000001ff00 */
[----:B------:R-:W-:Y:S02]  /*1360*/  CS2R R10, SRZ ;  /* 0x00000000000a7805 */ /* 0x000fe4000001ff00 */
[----:B------:R-:W-:Y:S01]  /*1370*/  CS2R R12, SRZ ;  /* 0x00000000000c7805 */ /* 0x000fe2000001ff00 */
[----:B------:R-:W-:Y:S01]  /*1380*/  STL [R1+0x68], RZ ;  /* 0x000068ff01007387 */ /* 0x000fe20000100800 */
[----:B------:R-:W-:Y:S02]  /*1390*/  CS2R R14, SRZ ;  /* 0x00000000000e7805 */ /* 0x000fe4000001ff00 */
[----:B------:R-:W-:-:S02]  /*13a0*/  CS2R R16, SRZ ;  /* 0x0000000000107805 */ /* 0x000fc4000001ff00 */
[----:B-1----:R-:W-:Y:S01]  /*13b0*/  CS2R R18, SRZ ;  /* 0x0000000000127805 */ /* 0x002fe2000001ff00 */
[----:B------:R-:W-:Y:S01]  /*13c0*/  STL [R1+0x64], RZ ;  /* 0x000064ff01007387 */ /* 0x000fe20000100800 */
[----:B------:R-:W-:Y:S02]  /*13d0*/  CS2R R20, SRZ ;  /* 0x0000000000147805 */ /* 0x000fe4000001ff00 */
[----:B------:R-:W-:Y:S02]  /*13e0*/  CS2R R22, SRZ ;  /* 0x0000000000167805 */ /* 0x000fe4000001ff00 */
[----:B------:R-:W-:Y:S01]  /*13f0*/  CS2R R152, SRZ ;  /* 0x0000000000987805 */ /* 0x000fe2000001ff00 */
[----:B------:R-:W-:Y:S01]  /*1400*/  STL [R1+0x60], RZ ;  /* 0x000060ff01007387 */ /* 0x000fe20000100800 */
[----:B--2---:R-:W-:Y:S01]  /*1410*/  ULEA UR14, UR11, UR14, 0x18 ;  /* 0x0000000e0b0e7291 */ /* 0x004fe2000f8ec03f */
[----:B------:R-:W-:Y:S02]  /*1420*/  CS2R R154, SRZ ;  /* 0x00000000009a7805 */ /* 0x000fe4000001ff00 */
[----:B------:R-:W-:Y:S01]  /*1430*/  CS2R R156, SRZ ;  /* 0x00000000009c7805 */ /* 0x000fe2000001ff00 */
[----:B------:R-:W-:Y:S01]  /*1440*/  STL [R1+0x5c], RZ ;  /* 0x00005cff01007387 */ /* 0x000fe20000100800 */
[----:B------:R-:W-:-:S02]  /*1450*/  CS2R R158, SRZ ;  /* 0x00000000009e7805 */ /* 0x000fc4000001ff00 */
[----:B------:R-:W-:Y:S02]  /*1460*/  CS2R R160, SRZ ;  /* 0x0000000000a07805 */ /* 0x000fe4000001ff00 */
[----:B------:R-:W-:Y:S02]  /*1470*/  CS2R R162, SRZ ;  /* 0x0000000000a27805 */ /* 0x000fe4000001ff00 */
[----:B0-----:R-:W-:Y:S01]  /*1480*/  LOP3.LUT R0, R0, 0x80, RZ, 0xc0, !PT ;  /* 0x0000008000007812 */ /* 0x001fe200078ec0ff */
[----:B------:R-:W-:Y:S01]  /*1490*/  STL [R1+0x58], RZ ;  /* 0x000058ff01007387 */ /* 0x000fe20000100800 */
[----:B---3--:R-:W-:Y:S02]  /*14a0*/  ISETP.GE.AND P1, PT, R2, 0x1, PT ;  /* 0x000000010200780c */ /* 0x008fe40003f26270 */
[----:B------:R-:W-:Y:S02]  /*14b0*/  CS2R R2, SRZ ;  /* 0x0000000000027805 */ /* 0x000fe4000001ff00 */
[----:B------:R-:W-:Y:S01]  /*14c0*/  SHF.R.U32.HI R0, RZ, 0x7, R0 ;  /* 0x00000007ff007819 */ /* 0x000fe20000011600 */
[----:B------:R-:W-:Y:S01]  /*14d0*/  STL [R1+0x54], RZ ;  /* 0x000054ff01007387 */ /* 0x000fe20000100800 */
[----:B------:R-:W-:-:S02]  /*14e0*/  CS2R R164, SRZ ;  /* 0x0000000000a47805 */ /* 0x000fc4000001ff00 */
[----:B------:R-:W-:Y:S02]  /*14f0*/  CS2R R166, SRZ ;  /* 0x0000000000a67805 */ /* 0x000fe4000001ff00 */
[----:B------:R-:W-:Y:S01]  /*1500*/  CS2R R168, SRZ ;  /* 0x0000000000a87805 */ /* 0x000fe2000001ff00 */
[----:B------:R-:W-:Y:S01]  /*1510*/  STL [R1+0x50], RZ ;  /* 0x000050ff01007387 */ /* 0x000fe20000100800 */
[----:B------:R-:W-:Y:S02]  /*1520*/  CS2R R170, SRZ ;  /* 0x0000000000aa7805 */ /* 0x000fe4000001ff00 */
[----:B------:R-:W-:Y:S02]  /*1530*/  CS2R R172, SRZ ;  /* 0x0000000000ac7805 */ /* 0x000fe4000001ff00 */
[----:B------:R-:W-:Y:S01]  /*1540*/  CS2R R174, SRZ ;  /* 0x0000000000ae7805 */ /* 0x000fe2000001ff00 */
[----:B------:R-:W0:Y:S01]  /*1550*/  SHFL.IDX PT, R0, R0, RZ, 0x1f ;  /* 0x00001fff00007589 */ /* 0x000e2200000e0000 */
[----:B------:R-:W-:-:S02]  /*1560*/  CS2R R176, SRZ ;  /* 0x0000000000b07805 */ /* 0x000fc4000001ff00 */
[----:B------:R-:W-:Y:S02]  /*1570*/  CS2R R178, SRZ ;  /* 0x0000000000b27805 */ /* 0x000fe4000001ff00 */
[----:B------:R-:W-:Y:S01]  /*1580*/  CS2R R180, SRZ ;  /* 0x0000000000b47805 */ /* 0x000fe2000001ff00 */
[----:B------:R1:W-:Y:S01]  /*1590*/  STL [R1+0x4c], RZ ;  /* 0x00004cff01007387 */ /* 0x0003e20000100800 */
[----:B------:R-:W-:Y:S02]  /*15a0*/  CS2R R182, SRZ ;  /* 0x0000000000b67805 */ /* 0x000fe4000001ff00 */
[----:B------:R-:W-:Y:S02]  /*15b0*/  CS2R R184, SRZ ;  /* 0x0000000000b87805 */ /* 0x000fe4000001ff00 */
[----:B------:R-:W-:Y:S01]  /*15c0*/  CS2R R186, SRZ ;  /* 0x0000000000ba7805 */ /* 0x000fe2000001ff00 */
[----:B------:R1:W-:Y:S01]  /*15d0*/  STL [R1+0x48], RZ ;  /* 0x000048ff01007387 */ /* 0x0003e20000100800 */
        /* <DEDUP_REMOVED lines=14> */
[----:B------:R-:W-:Y:S02]  /*16c0*/  CS2R R210, SRZ ;  /* 0x0000000000d27805 */ /* 0x000fe4000001ff00 */
[----:B0-----:R-:W-:Y:S01]  /*16d0*/  R2UR UR9, R0 ;  /* 0x00000000000972ca */ /* 0x001fe200000e0000 */
[----:B------:R1:W-:Y:S01]  /*16e0*/  STL [R1+0x38], RZ ;  /* 0x000038ff01007387 */ /* 0x0003e20000100800 */
[----:B------:R-:W-:Y:S01]  /*16f0*/  IMAD.MOV.U32 R0, RZ, RZ, RZ ;  /* 0x000000ffff007224 */ /* 0x000fe200078e00ff */
[----:B------:R-:W-:-:S02]  /*1700*/  CS2R R212, SRZ ;  /* 0x0000000000d47805 */ /* 0x000fc4000001ff00 */
[----:B------:R-:W-:Y:S01]  /*1710*/  CS2R R214, SRZ ;  /* 0x0000000000d67805 */ /* 0x000fe2000001ff00 */
[----:B------:R1:W-:Y:S01]  /*1720*/  STL [R1+0x34], RZ ;  /* 0x000034ff01007387 */ /* 0x0003e20000100800 */
[----:B------:R-:W-:Y:S02]  /*1730*/  CS2R R216, SRZ ;  /* 0x0000000000d87805 */ /* 0x000fe4000001ff00 */
[----:B------:R-:W-:Y:S02]  /*1740*/  CS2R R218, SRZ ;  /* 0x0000000000da7805 */ /* 0x000fe4000001ff00 */
[----:B------:R-:W-:Y:S01]  /*1750*/  CS2R R220, SRZ ;  /* 0x0000000000dc7805 */ /* 0x000fe2000001ff00 */
[----:B------:R1:W-:Y:S01]  /*1760*/  STL [R1+0x30], RZ ;  /* 0x000030ff01007387 */ /* 0x0003e20000100800 */
[----:B------:R-:W-:Y:S02]  /*1770*/  CS2R R222, SRZ ;  /* 0x0000000000de7805 */ /* 0x000fe4000001ff00 */
[----:B------:R-:W-:Y:S01]  /*1780*/  CS2R R224, SRZ ;  /* 0x0000000000e07805 */ /* 0x000fe2000001ff00 */
[----:B------:R-:W-:Y:S01]  /*1790*/  IMAD.MOV.U32 R226, RZ, RZ, RZ ;  /* 0x000000ffffe27224 */ /* 0x000fe200078e00ff */
[----:B------:R1:W-:Y:S01]  /*17a0*/  STL [R1+0x2c], RZ ;  /* 0x00002cff01007387 */ /* 0x0003e20000100800 */
[----:B------:R-:W-:Y:S01]  /*17b0*/  ULEA.HI UR10, UR9, UR9, URZ, 0x1 ;  /* 0x00000009090a7291 */ /* 0x000fe2000f8f083f */
[----:B------:R-:W-:Y:S01]  /*17c0*/  IMAD.U32 R227, RZ, RZ, UR4 ;  /* 0x00000004ffe37e24 */ /* 0x000fe2000f8e00ff */
[----:B------:R-:W-:Y:S01]  /*17d0*/  CS2R R88, SRZ ;  /* 0x0000000000587805 */ /* 0x000fe2000001ff00 */
[----:B------:R1:W-:Y:S01]  /*17e0*/  STL [R1+0x28], RZ ;  /* 0x000028ff01007387 */ /* 0x0003e20000100800 */
[----:B------:R-:W-:Y:S01]  /*17f0*/  ULOP3.LUT UR10, UR10, 0x1ffffe, URZ, 0xc0, !UPT ;  /* 0x001ffffe0a0a7892 */ /* 0x000fe2000f8ec03f */
[----:B------:R-:W-:-:S02]  /*1800*/  CS2R R90, SRZ ;  /* 0x00000000005a7805 */ /* 0x000fc4000001ff00 */
[----:B------:R-:W-:Y:S01]  /*1810*/  CS2R R92, SRZ ;  /* 0x00000000005c7805 */ /* 0x000fe2000001ff00 */
[----:B------:R1:W-:Y:S01]  /*1820*/  STL [R1+0x24], RZ ;  /* 0x000024ff01007387 */ /* 0x0003e20000100800 */
[----:B------:R-:W-:Y:S01]  /*1830*/  UIADD3 UR10, UR9, -UR10, URZ ;  /* 0x8000000a090a7290 */ /* 0x000fe2000fffe03f */
[----:B------:R-:W-:Y:S02]  /*1840*/  CS2R R94, SRZ ;  /* 0x00000000005e7805 */ /* 0x000fe4000001ff00 */
[----:B------:R-:W-:Y:S01]  /*1850*/  CS2R R96, SRZ ;  /* 0x0000000000607805 */ /* 0x000fe2000001ff00 */
[----:B------:R1:W-:Y:S01]  /*1860*/  STL [R1+0x20], RZ ;  /* 0x000020ff01007387 */ /* 0x0003e20000100800 */
[----:B------:R-:W-:Y:S01]  /*1870*/  ULEA UR10, UR10, UR14, 0xb ;  /* 0x0000000e0a0a7291 */ /* 0x000fe2000f8e583f */
[----:B------:R-:W-:Y:S02]  /*1880*/  CS2R R98, SRZ ;  /* 0x0000000000627805 */ /* 0x000fe4000001ff00 */
[----:B------:R-:W-:Y:S01]  /*1890*/  CS2R R100, SRZ ;  /* 0x0000000000647805 */ /* 0x000fe2000001ff00 */
[----:B------:R1:W-:Y:S01]  /*18a0*/  STL [R1+0x1c], RZ ;  /* 0x00001cff01007387 */ /* 0x0003e20000100800 */
[----:B------:R-:W-:Y:S01]  /*18b0*/  UIADD3 UR10, UR10, 0x100, URZ ;  /* 0x000001000a0a7890 */ /* 0x000fe2000fffe03f */
[----:B------:R-:W-:-:S02]  /*18c0*/  CS2R R102, SRZ ;  /* 0x0000000000667805 */ /* 0x000fc4000001ff00 */
[----:B------:R-:W-:Y:S01]  /*18d0*/  CS2R R104, SRZ ;  /* 0x0000000000687805 */ /* 0x000fe2000001ff00 */
[----:B------:R1:W-:Y:S01]  /*18e0*/  STL [R1+0x18], RZ ;  /* 0x000018ff01007387 */ /* 0x0003e20000100800 */
[----:B------:R-:W-:Y:S01]  /*18f0*/  USHF.R.U32.HI UR10, URZ, 0x4, UR10 ;  /* 0x000000043f0a7899 */ /* 0x000fe2000801160a */
[----:B------:R-:W-:Y:S02]  /*1900*/  CS2R R106, SRZ ;  /* 0x00000000006a7805 */ /* 0x000fe4000001ff00 */
[----:B------:R-:W-:Y:S01]  /*1910*/  CS2R R108, SRZ ;  /* 0x00000000006c7805 */ /* 0x000fe2000001ff00 */
[----:B------:R1:W-:Y:S01]  /*1920*/  STL [R1+0x14], RZ ;  /* 0x000014ff01007387 */ /* 0x0003e20000100800 */
[----:B------:R-:W-:Y:S01]  /*1930*/  ULOP3.LUT UR15, UR10, 0x3fff, URZ, 0xc0, !UPT ;  /* 0x00003fff0a0f7892 */ /* 0x000fe2000f8ec03f */
        /* <DEDUP_REMOVED lines=18> */
[----:B------:R1:W-:Y:S01]  /*1a60*/  STL [R1], RZ ;  /* 0x000000ff01007387 */ /* 0x0003e20000100800 */
[----:B------:R-:W-:-:S02]  /*1a70*/  CS2R R138, SRZ ;  /* 0x00000000008a7805 */ /* 0x000fc4000001ff00 */
[----:B------:R-:W-:Y:S02]  /*1a80*/  CS2R R140, SRZ ;  /* 0x00000000008c7805 */ /* 0x000fe4000001ff00 */
[----:B------:R-:W-:Y:S02]  /*1a90*/  CS2R R142, SRZ ;  /* 0x00000000008e7805 */ /* 0x000fe4000001ff00 */
[----:B------:R-:W-:Y:S02]  /*1aa0*/  CS2R R144, SRZ ;  /* 0x0000000000907805 */ /* 0x000fe4000001ff00 */
[----:B------:R-:W-:Y:S02]  /*1ab0*/  CS2R R146, SRZ ;  /* 0x0000000000927805 */ /* 0x000fe4000001ff00 */
[----:B------:R-:W-:Y:S02]  /*1ac0*/  CS2R R148, SRZ ;  /* 0x0000000000947805 */ /* 0x000fe4000001ff00 */
[----:B------:R-:W-:-:S02]  /*1ad0*/  CS2R R150, SRZ ;  /* 0x0000000000967805 */ /* 0x000fc4000001ff00 */
[----:B------:R-:W-:Y:S02]  /*1ae0*/  CS2R R24, SRZ ;  /* 0x0000000000187805 */ /* 0x000fe4000001ff00 */
[----:B----4-:R-:W-:Y:S02]  /*1af0*/  CS2R R26, SRZ ;  /* 0x00000000001a7805 */ /* 0x010fe4000001ff00 */
[----:B------:R-:W-:Y:S02]  /*1b00*/  CS2R R28, SRZ ;  /* 0x00000000001c7805 */ /* 0x000fe4000001ff00 */
[----:B------:R-:W-:Y:S02]  /*1b10*/  CS2R R30, SRZ ;  /* 0x00000000001e7805 */ /* 0x000fe4000001ff00 */
[----:B------:R-:W-:Y:S02]  /*1b20*/  CS2R R32, SRZ ;  /* 0x0000000000207805 */ /* 0x000fe4000001ff00 */
        /* <DEDUP_REMOVED lines=26> */
[----:B------:R-:W-:Y:S01]  /*1cd0*/  CS2R R86, SRZ ;  /* 0x0000000000567805 */ /* 0x000fe2000001ff00 */
[----:B-1----:R-:W-:Y:S06]  /*1ce0*/  @!P1 BRA `(.L_x_17) ;  /* 0x0000001000609947 */ /* 0x002fec0003800000 */
[----:B------:R-:W-:-:S06]  /*1cf0*/  UISETP.NE.AND UP0, UPT, UR23, 0x3, UPT ;  /* 0x000000031700788c */ /* 0x000fcc000bf05270 */
[----:B------:R-:W-:-:S13]  /*1d00*/  PLOP3.LUT P2, PT, PT, PT, UP0, 0x80, 0x0 ;  /* 0x000000000000781c */ /* 0x000fda0003f4f008 */
[----:B------:R-:W-:Y:S05]  /*1d10*/  @!P2 BRA `(.L_x_18) ;  /* 0x000000000004a947 */ /* 0x000fea0003800000 */
[----:B------:R-:W-:Y:S01]  /*1d20*/  BPT.TRAP 0x1 ;  /* 0x000000040000795c */ /* 0x000fe20000300000 */
.L_x_18:
[----:B------:R-:W-:Y:S01]  /*1d30*/  ULEA UR7, UR5, UR14, 0x3 ;  /* 0x0000000e05077291 */ /* 0x000fe2000f8e183f */
[----:B------:R-:W-:-:S05]  /*1d40*/  IMAD.U32 R0, RZ, RZ, UR4 ;  /* 0x00000004ff007e24 */ /* 0x000fca000f8e00ff */
[----:B------:R-:W-:-:S04]  /*1d50*/  SHF.L.U32 R0, R0, 0x1f, RZ ;  /* 0x0000001f00007819 */ /* 0x000fc800000006ff */
[----:B------:R0:W1:Y:S01]  /*1d60*/  SYNCS.PHASECHK.TRANS64.TRYWAIT P1, [UR7], R0 ;  /* 0x00000000ff0075a7 */ /* 0x0000620008020147 */
[----:B------:R-:W-:Y:S05]  /*1d70*/  @!P2 BRA `(.L_x_19) ;  /* 0x000000000004a947 */ /* 0x000fea0003800000 */
[----:B------:R-:W-:Y:S01]  /*1d80*/  BPT.TRAP 0x1 ;  /* 0x000000040000795c */ /* 0x000fe20000300000 */
.L_x_19:
[----:B------:R2:W-:Y:S01]  /*1d90*/  STL [R1+0x74], RZ ;  /* 0x000074ff01007387 */ /* 0x0005e20000100800 */
[----:B------:R-:W-:Y:S01]  /*1da0*/  UMOV UR6, 0x1 ;  /* 0x0000000100067882 */ /* 0x000fe20000000000 */
[----:B-1----:R-:W-:Y:S05]  /*1db0*/  @P1 BRA `(.L_x_20) ;  /* 0x0000000000081947 */ /* 0x002fea0003800000 */
[----:B------:R-:W1:Y:S02]  /*1dc0*/  SYNCS.PHASECHK.TRANS64.TRYWAIT P1, [UR7], R0 ;  /* 0x00000000ff0075a7 */ /* 0x000e640008020147 */
[----:B-1----:R-:W-:Y:S05]  /*1dd0*/  @!P1 BRA `(.L_x_21) ;  /* 0x000000e400709947 */ /* 0x002fea0003800000 */
.L_x_20:
[----:B------:R3:W-:Y:S01]  /*1de0*/  STL [R1+0x70], RZ ;  /* 0x000070ff01007387 */ /* 0x0007e20000100800 */
[----:B------:R-:W-:Y:S01]  /*1df0*/  UIADD3 UR7, UR14, 0xa100, URZ ;  /* 0x0000a1000e077890 */ /* 0x000fe2000fffe03f */
[----:B------:R-:W-:Y:S01]  /*1e00*/  WARPGROUP.ARRIVE ;  /* 0x00000000000079c5 */ /* 0x000fe20000000000 */
[----:B------:R-:W-:Y:S01]  /*1e10*/  ULOP3.LUT UR8, UR15, 0x10000, URZ, 0xfc, !UPT ;  /* 0x000100000f087892 */ /* 0x000fe2000f8efc3f */
[----:B------:R3:W-:Y:S01]  /*1e20*/  STL [R1+0x6c], RZ ;  /* 0x00006cff01007387 */ /* 0x0007e20000100800 */
[----:B------:R-:W-:Y:S01]  /*1e30*/  USHF.R.U32.HI UR7, URZ, 0x4, UR7 ;  /* 0x000000043f077899 */ /* 0x000fe20008011607 */
[----:B01----:R-:W-:Y:S01]  /*1e40*/  IMAD.MOV.U32 R0, RZ, RZ, RZ ;  /* 0x000000ffff007224 */ /* 0x003fe200078e00ff */
[----:B------:R-:W-:Y:S01]  /*1e50*/  ULEA UR8, UR5, UR8, 0x9 ;  /* 0x0000000805087291 */ /* 0x000fe2000f8e483f */
[----:B------:R3:W-:Y:S01]  /*1e60*/  STL [R1+0x68], RZ ;  /* 0x000068ff01007387 */ /* 0x0007e20000100800 */
[----:B------:R-:W-:Y:S01]  /*1e70*/  ULOP3.LUT UR7, UR7, 0x3fff, URZ, 0xc0, !UPT ;  /* 0x00003fff07077892 */ /* 0x000fe2000f8ec03f */
[----:B------:R-:W-:Y:S01]  /*1e80*/  CS2R R2, SRZ ;  /* 0x0000000000027805 */ /* 0x000fe2000001ff00 */
[----:B------:R-:W-:Y:S01]  /*1e90*/  UMOV UR9, 0xc0000010 ;  /* 0xc000001000097882 */ /* 0x000fe20000000000 */
[----:B------:R3:W-:Y:S01]  /*1ea0*/  STL [R1+0x64], RZ ;  /* 0x000064ff01007387 */ /* 0x0007e20000100800 */
[----:B------:R-:W-:Y:S01]  /*1eb0*/  ULOP3.LUT UR7, UR7, 0x10000, URZ, 0xfc, !UPT ;  /* 0x0001000007077892 */ /* 0x000fe2000f8efc3f */
[----:B------:R-:W-:Y:S01]  /*1ec0*/  CS2R R4, SRZ ;  /* 0x0000000000047805 */ /* 0x000fe2000001ff00 */
[----:B------:R-:W-:Y:S01]  /*1ed0*/  UMOV UR11, 0xc0000010 ;  /* 0xc0000010000b7882 */ /* 0x000fe20000000000 */
[----:B------:R3:W-:Y:S01]  /*1ee0*/  STL [R1+0x60], RZ ;  /* 0x000060ff01007387 */ /* 0x0007e20000100800 */
[----:B------:R-:W-:Y:S01]  /*1ef0*/  ULEA UR10, UR5, UR7, 0x8 ;  /* 0x00000007050a7291 */ /* 0x000fe2000f8e403f */
[----:B------:R-:W-:-:S02]  /*1f00*/  CS2R R6, SRZ ;  /* 0x0000000000067805 */ /* 0x000fc4000001ff00 */
[----:B------:R-:W-:Y:S01]  /*1f10*/  CS2R R8, SRZ ;  /* 0x0000000000087805 */ /* 0x000fe2000001ff00 */
[----:B------:R3:W-:Y:S01]  /*1f20*/  STL [R1+0x5c], RZ ;  /* 0x00005cff01007387 */ /* 0x0007e20000100800 */
[----:B------:R-:W-:Y:S01]  /*1f30*/  ULDC UR7, c[0x0][0x50c] ;  /* 0x0001430000077ab9 */ /* 0x000fe20000000800 */
[----:B------:R-:W-:Y:S01]  /*1f40*/  CS2R R10, SRZ ;  /* 0x00000000000a7805 */ /* 0x000fe2000001ff00 */
[----:B------:R-:W-:Y:S01]  /*1f50*/  UISETP.NE.AND UP0, UPT, UR7, 0x1, UPT ;  /* 0x000000010700788c */ /* 0x000fe2000bf05270 */
[----:B------:R3:W-:Y:S01]  /*1f60*/  STL [R1+0x58], RZ ;  /* 0x000058ff01007387 */ /* 0x0007e20000100800 */
[----:B------:R-:W-:Y:S01]  /*1f70*/  CS2R R12, SRZ ;  /* 0x00000000000c7805 */ /* 0x000fe2000001ff00 */
[----:B------:R-:W-:Y:S01]  /*1f80*/  QGMMA.64x128x32.F32.E5M2.E5M2 R88, gdesc[UR8], RZ, !UPT ;  /* 0x01e00000085879f3 */ /* 0x000fe2000c7038ff */
[----:B------:R-:W-:Y:S01]  /*1f90*/  USEL UR7, URZ, 0x1, UP0 ;  /* 0x000000013f077887 */ /* 0x000fe20008000000 */
[----:B------:R3:W-:Y:S01]  /*1fa0*/  STL [R1+0x54], RZ ;  /* 0x000054ff01007387 */ /* 0x0007e20000100800 */
[----:B------:R-:W-:Y:S01]  /*1fb0*/  UIADD3 UR8, UR8, 0x100, URZ ;  /* 0x0000010008087890 */ /* 0x000fe2000fffe03f */
[----:B------:R-:W-:Y:S01]  /*1fc0*/  CS2R R14, SRZ ;  /* 0x00000000000e7805 */ /* 0x000fe2000001ff00 */
[----:B------:R-:W-:Y:S01]  /*1fd0*/  UMOV UR9, 0xc0000010 ;  /* 0xc000001000097882 */ /* 0x000fe20000000000 */
[----:B------:R3:W-:Y:S01]  /*1fe0*/  STL [R1+0x50], RZ ;  /* 0x000050ff01007387 */ /* 0x0007e20000100800 */
[----:B------:R-:W-:-:S02]  /*1ff0*/  ISETP.NE.AND P1, PT, RZ, UR7, PT ;  /* 0x00000007ff007c0c */ /* 0x000fc4000bf25270 */
[----:B------:R-:W-:Y:S02]  /*2000*/  CS2R R16, SRZ ;  /* 0x0000000000107805 */ /* 0x000fe4000001ff00 */
[----:B------:R-:W-:Y:S01]  /*2010*/  CS2R R18, SRZ ;  /* 0x0000000000127805 */ /* 0x000fe2000001ff00 */
[----:B------:R3:W-:Y:S01]  /*2020*/  STL [R1+0x4c], RZ ;  /* 0x00004cff01007387 */ /* 0x0007e20000100800 */
[----:B------:R-:W-:Y:S01]  /*2030*/  CS2R R20, SRZ ;  /* 0x0000000000147805 */ /* 0x000fe2000001ff00 */
[----:B------:R-:W-:Y:S01]  /*2040*/  QGMMA.64x128x32.F32.E5M2.E5M2 R24, gdesc[UR8], RZ, !UPT, gsb0 ;  /* 0x01e00000081879f3 */ /* 0x000fe2000c0038ff */
[----:B------:R-:W-:Y:S01]  /*2050*/  CS2R R22, SRZ ;  /* 0x0000000000167805 */ /* 0x000fe2000001ff00 */
[----:B------:R3:W-:Y:S01]  /*2060*/  STL [R1+0x48], RZ ;  /* 0x000048ff01007387 */ /* 0x0007e20000100800 */
[----:B------:R-:W-:Y:S02]  /*2070*/  CS2R R152, SRZ ;  /* 0x0000000000987805 */ /* 0x000fe4000001ff00 */
        /* <DEDUP_REMOVED lines=47> */
[----:B------:R-:W-:Y:S01]  /*2370*/  CS2R R224, SRZ ;  /* 0x0000000000e07805 */ /* 0x000fe2000001ff00 */
[----:B------:R-:W-:Y:S02]  /*2380*/  IMAD.MOV.U32 R226, RZ, RZ, RZ ;  /* 0x000000ffffe27224 */ /* 0x000fe400078e00ff */
[----:B------:R3:W-:Y:S04]  /*2390*/  STL [R1+0x14], RZ ;  /* 0x000014ff01007387 */ /* 0x0007e80000100800 */
[----:B------:R3:W-:Y:S04]  /*23a0*/  STL [R1+0x10], RZ ;  /* 0x000010ff01007387 */ /* 0x0007e80000100800 */
[----:B------:R3:W-:Y:S04]  /*23b0*/  STL [R1+0xc], RZ ;  /* 0x00000cff01007387 */ /* 0x0007e80000100800 */
[----:B------:R3:W-:Y:S04]  /*23c0*/  STL [R1+0x8], RZ ;  /* 0x000008ff01007387 */ /* 0x0007e80000100800 */
[----:B------:R3:W-:Y:S04]  /*23d0*/  STL [R1+0x4], RZ ;  /* 0x000004ff01007387 */ /* 0x0007e80000100800 */
[----:B------:R3:W-:Y:S01]  /*23e0*/  STL [R1], RZ ;  /* 0x000000ff01007387 */ /* 0x0007e20000100800 */
[----:B------:R-:W-:Y:S05]  /*23f0*/  @!P1 BRA `(.L_x_22) ;  /* 0x0000000800809947 */ /* 0x000fea0003800000 */
[----:B------:R-:W-:Y:S02]  /*2400*/  WARPGROUP.DEPBAR.LE gsb0, 0x0 ;  /* 0x00008000000079c5 */ /* 0x000fe40000010000 */
[----:B------:R-:W-:-:S01]  /*2410*/  FADD R227, RZ, R58 ;  /* 0x0000003affe37221 */ /* 0x000fc20000000000 */
[----:B------:R-:W-:Y:S01]  /*2420*/  FADD R226, RZ, R88 ;  /* 0x00000058ffe27221 */ /* 0x000fe20000000000 */
[----:B------:R-:W-:-:S01]  /*2430*/  FADD R225, RZ, R89 ;  /* 0x00000059ffe17221 */ /* 0x000fc20000000000 */
[----:B------:R-:W-:Y:S01]  /*2440*/  FADD R224, RZ, R90 ;  /* 0x0000005affe07221 */ /* 0x000fe20000000000 */
[----:B------:R-:W-:-:S01]  /*2450*/  FADD R223, RZ, R91 ;  /* 0x0000005bffdf7221 */ /* 0x000fc20000000000 */
[----:B------:R0:W-:Y:S01]  /*2460*/  STL [R1], R227 ;  /* 0x000000e301007387 */ /* 0x0001e20000100800 */
[----:B------:R-:W-:-:S01]  /*2470*/  FADD R222, RZ, R92 ;  /* 0x0000005cffde7221 */ /* 0x000fc20000000000 */
[----:B------:R-:W-:Y:S01]  /*2480*/  FADD R221, RZ, R93 ;  /* 0x0000005dffdd7221 */ /* 0x000fe20000000000 */
[----:B------:R-:W-:-:S01]  /*2490*/  FADD R220, RZ, R94 ;  /* 0x0000005effdc7221 */ /* 0x000fc20000000000 */
[----:B------:R-:W-:Y:S01]  /*24a0*/  FADD R219, RZ, R95 ;  /* 0x0000005fffdb7221 */ /* 0x000fe20000000000 */
[----:B------:R-:W-:-:S01]  /*24b0*/  FADD R218, RZ, R96 ;  /* 0x00000060ffda7221 */ /* 0x000fc20000000000 */
[----:B------:R-:W-:Y:S01]  /*24c0*/  FADD R217, RZ, R97 ;  /* 0x00000061ffd97221 */ /* 0x000fe20000000000 */
[----:B------:R-:W-:-:S01]  /*24d0*/  FADD R216, RZ, R98 ;  /* 0x00000062ffd87221 */ /* 0x000fc20000000000 */
[----:B------:R-:W-:Y:S01]  /*24e0*/  FADD R215, RZ, R99 ;  /* 0x00000063ffd77221 */ /* 0x000fe20000000000 */
[----:B------:R-:W-:-:S01]  /*24f0*/  FADD R214, RZ, R100 ;  /* 0x00000064ffd67221 */ /* 0x000fc20000000000 */
[----:B0-----:R-:W-:Y:S01]  /*2500*/  FADD R227, RZ, R59 ;  /* 0x0000003bffe37221 */ /* 0x001fe20000000000 */
[----:B------:R-:W-:-:S01]  /*2510*/  FADD R213, RZ, R101 ;  /* 0x00000065ffd57221 */ /* 0x000fc20000000000 */
[----:B------:R-:W-:Y:S01]  /*2520*/  FADD R212, RZ, R102 ;  /* 0x00000066ffd47221 */ /* 0x000fe20000000000 */
[----:B------:R-:W-:-:S01]  /*2530*/  FADD R211, RZ, R103 ;  /* 0x00000067ffd37221 */ /* 0x000fc20000000000 */
[----:B------:R-:W-:Y:S01]  /*2540*/  FADD R210, RZ, R104 ;  /* 0x00000068ffd27221 */ /* 0x000fe20000000000 */
[----:B------:R0:W-:Y:S01]  /*2550*/  STL [R1+0x4], R227 ;  /* 0x000004e301007387 */ /* 0x0001e20000100800 */
        /* <DEDUP_REMOVED lines=93> */
[----:B------:R-:W-:Y:S01]  /*2b30*/  UMOV UR6, URZ ;  /* 0x0000003f00067c82 */ /* 0x000fe20008000000 */
[----:B0-----:R-:W-:-:S05]  /*2b40*/  FADD R227, RZ, R66 ;  /* 0x00000042ffe37221 */ /* 0x001fca0000000000 */
[----:B------:R0:W-:Y:S02]  /*2b50*/  STL [R1+0x20], R227 ;  /* 0x000020e301007387 */ /* 0x0001e40000100800 */
        /* <DEDUP_REMOVED lines=42> */
.L_x_22:
[----:B------:R-:W-:-:S04]  /*2e00*/  UIADD3 UR18, UR5, 0x1, URZ ;  /* 0x0000000105127890 */ /* 0x000fc8000fffe03f */
[----:B------:R-:W-:-:S04]  /*2e10*/  UISETP.NE.AND UP0, UPT, UR18, 0x5, UPT ;  /* 0x000000051200788c */ /* 0x000fc8000bf05270 */
[----:B------:R-:W-:Y:S02]  /*2e20*/  USEL UR8, URZ, 0x1, UP0 ;  /* 0x000000013f087887 */ /* 0x000fe40008000000 */
[----:B------:R-:W-:Y:S02]  /*2e30*/  USEL UR18, UR18, URZ, UP0 ;  /* 0x0000003f12127287 */ /* 0x000fe40008000000 */
[----:B------:R-:W-:-:S06]  /*2e40*/  ULOP3.LUT UR8, UR4, UR8, URZ, 0x3c, !UPT ;  /* 0x0000000804087292 */ /* 0x000fcc000f8e3c3f */
[----:B0-----:R-:W-:Y:S01]  /*2e50*/  IMAD.U32 R227, RZ, RZ, UR8 ;  /* 0x00000008ffe37e24 */ /* 0x001fe2000f8e00ff */
[----:B------:R-:W-:-:S06]  /*2e60*/  UMOV UR8, 0x1 ;  /* 0x0000000100087882 */ /* 0x000fcc0000000000 */
.L_x_17:
[----:B------:R-:W-:-:S04]  /*2e70*/  UISETP.LT.AND UP0, UPT, UR12, 0x1, UPT ;  /* 0x000000010c00788c */ /* 0x000fc8000bf01270 */
[----:B------:R-:W-:-:S04]  /*2e80*/  USEL UR9, UR12, 0x1, UP0 ;  /* 0x000000010c097887 */ /* 0x000fc80008000000 */
[----:B------:R-:W-:-:S04]  /*2e90*/  UIADD3 UR9, UR12, -UR9, URZ ;  /* 0x800000090c097290 */ /* 0x000fc8000fffe03f */
[----:B------:R-:W-:-:S06]  /*2ea0*/  UISETP.GE.AND UP0, UPT, UR9, 0x1, UPT ;  /* 0x000000010900788c */ /* 0x000fcc000bf06270 */
[----:B------:R-:W-:-:S13]  /*2eb0*/  PLOP3.LUT P1, PT, PT, PT, UP0, 0x80, 0x0 ;  /* 0x000000000000781c */ /* 0x000fda0003f2f008 */
[----:B------:R-:W-:Y:S05]  /*2ec0*/  @!P1 BRA `(.L_x_23) ;  /* 0x00000010008c9947 */ /* 0x000fea0003800000 */
[----:B------:R-:W-:Y:S01]  /*2ed0*/  IMAD.U32 R228, RZ, RZ, UR9 ;  /* 0x00000009ffe47e24 */ /* 0x000fe2000f8e00ff */
[----:B------:R-:W-:Y:S01]  /*2ee0*/  UMOV UR19, UR5 ;  /* 0x0000000500137c82 */ /* 0x000fe20008000000 */
[----:B------:R-:W-:-:S05]  /*2ef0*/  ULDC UR24, c[0x0][0x50c] ;  /* 0x0001430000187ab9 */ /* 0x000fca0000000800 */
.L_x_31:
[----:B------:R-:W-:-:S06]  /*2f00*/  UISETP.NE.AND UP0, UPT, UR23, 0x3, UPT ;  /* 0x000000031700788c */ /* 0x000fcc000bf05270 */
[----:B------:R-:W-:-:S13]  /*2f10*/  PLOP3.LUT P2, PT, PT, PT, UP0, 0x80, 0x0 ;  /* 0x000000000000781c */ /* 0x000fda0003f4f008 */
[----:B01---5:R-:W-:Y:S05]  /*2f20*/  @!P2 BRA `(.L_x_24) ;  /* 0x000000000004a947 */ /* 0x023fea0003800000 */
[----:B------:R-:W-:Y:S01]  /*2f30*/  BPT.TRAP 0x1 ;  /* 0x000000040000795c */ /* 0x000fe20000300000 */
.L_x_24:
[----:B------:R-:W0:Y:S01]  /*2f40*/  S2UR UR9, SR_CgaCtaId ;  /* 0x00000000000979c3 */ /* 0x000e220000008800 */
[----:B------:R-:W-:Y:S01]  /*2f50*/  UMOV UR14, 0x400 ;  /* 0x00000400000e7882 */ /* 0x000fe20000000000 */
[----:B------:R-:W-:Y:S01]  /*2f60*/  SHF.L.U32 R229, R227, 0x1f, RZ ;  /* 0x0000001fe3e57819 */ /* 0x000fe200000006ff */
[----:B0-----:R-:W-:-:S04]  /*2f70*/  ULEA UR14, UR9, UR14, 0x18 ;  /* 0x0000000e090e7291 */ /* 0x001fc8000f8ec03f */
[----:B------:R-:W-:-:S09]  /*2f80*/  ULEA UR9, UR18, UR14, 0x3 ;  /* 0x0000000e12097291 */ /* 0x000fd2000f8e183f */
[----:B------:R0:W1:Y:S01]  /*2f90*/  SYNCS.PHASECHK.TRANS64.TRYWAIT P1, [UR9], R229 ;  /* 0x000000e5ff0075a7 */ /* 0x0000620008020149 */
[----:B------:R-:W-:Y:S05]  /*2fa0*/  @!P2 BRA `(.L_x_25) ;  /* 0x000000000004a947 */ /* 0x000fea0003800000 */
[----:B------:R-:W-:Y:S01]  /*2fb0*/  BPT.TRAP 0x1 ;  /* 0x000000040000795c */ /* 0x000fe20000300000 */
.L_x_25:
[----:B-1----:R-:W-:Y:S05]  /*2fc0*/  @P1 BRA `(.L_x_26) ;  /* 0x0000000000081947 */ /* 0x002fea0003800000 */
[----:B------:R-:W1:Y:S02]  /*2fd0*/  SYNCS.PHASECHK.TRANS64.TRYWAIT P1, [UR9], R229 ;  /* 0x000000e5ff0075a7 */ /* 0x000e640008020149 */
[----:B-1----:R-:W-:Y:S05]  /*2fe0*/  @!P1 BRA `(.L_x_27) ;  /* 0x000000d400049947 */ /* 0x002fea0003800000 */
.L_x_26:
[----:B------:R-:W-:Y:S01]  /*2ff0*/  UIADD3 UR9, UR14, 0xa100, URZ ;  /* 0x0000a1000e097890 */ /* 0x000fe2000fffe03f */
[----:B------:R-:W-:Y:S01]  /*3000*/  WARPGROUP.ARRIVE ;  /* 0x00000000000079c5 */ /* 0x000fe20000000000 */
[----:B------:R-:W-:Y:S02]  /*3010*/  UISETP.NE.AND UP0, UPT, UR7, URZ, UPT ;  /* 0x0000003f0700728c */ /* 0x000fe4000bf05270 */
[----:B------:R-:W-:Y:S02]  /*3020*/  USHF.R.U32.HI UR9, URZ, 0x4, UR9 ;  /* 0x000000043f097899 */ /* 0x000fe40008011609 */
[----:B------:R-:W-:Y:S02]  /*3030*/  USEL UR8, UR8, URZ, !UP0 ;  /* 0x0000003f08087287 */ /* 0x000fe4000c000000 */
[----:B------:R-:W-:Y:S02]  /*3040*/  ULOP3.LUT UR9, UR9, 0x3fff, URZ, 0xc0, !UPT ;  /* 0x00003fff09097892 */ /* 0x000fe4000f8ec03f */
[----:B------:R-:W-:-:S02]  /*3050*/  ULOP3.LUT UR7, UR15, 0x10000, URZ, 0xfc, !UPT ;  /* 0x000100000f077892 */ /* 0x000fc4000f8efc3f */
[----:B------:R-:W-:Y:S02]  /*3060*/  ULOP3.LUT UR9, UR9, 0x10000, URZ, 0xfc, !UPT ;  /* 0x0001000009097892 */ /* 0x000fe4000f8efc3f */
[----:B------:R-:W-:Y:S02]  /*3070*/  UISETP.NE.U32.AND UP0, UPT, UR8, URZ, UPT ;  /* 0x0000003f0800728c */ /* 0x000fe4000bf05070 */
[----:B------:R-:W-:Y:S02]  /*3080*/  ULEA UR8, UR18, UR7, 0x9 ;  /* 0x0000000712087291 */ /* 0x000fe4000f8e483f */
[----:B------:R-:W-:Y:S01]  /*3090*/  ULEA UR10, UR18, UR9, 0x8 ;  /* 0x00000009120a7291 */ /* 0x000fe2000f8e403f */
[----:B------:R-:W-:Y:S02]  /*30a0*/  UMOV UR11, 0xc0000010 ;  /* 0xc0000010000b7882 */ /* 0x000fe40000000000 */
[----:B------:R-:W-:Y:S01]  /*30b0*/  UMOV UR9, 0xc0000010 ;  /* 0xc000001000097882 */ /* 0x000fe20000000000 */
[----:B------:R-:W-:-:S05]  /*30c0*/  UIADD3 UR6, UR6, 0x1, URZ ;  /* 0x0000000106067890 */ /* 0x000fca000fffe03f */
[----:B------:R-:W-:Y:S01]  /*30d0*/  QGMMA.64x128x32.F32.E5M2.E5M2 R88, gdesc[UR8], R88, UP0 ;  /* 0x01e00000085879f3 */ /* 0x000fe2000bf03858 */
[----:B------:R-:W-:Y:S01]  /*30e0*/  UIADD3 UR8, UR8, 0x100, URZ ;  /* 0x0000010008087890 */ /* 0x000fe2000fffe03f */
[----:B------:R-:W-:-:S10]  /*30f0*/  UMOV UR9, 0xc0000010 ;  /* 0xc000001000097882 */ /* 0x000fd40000000000 */
[----:B------:R-:W-:Y:S01]  /*3100*/  QGMMA.64x128x32.F32.E5M2.E5M2 R24, gdesc[UR8], R24, UP0, gsb0 ;  /* 0x01e00000081879f3 */ /* 0x000fe2000b803818 */
[----:B------:R-:W-:-:S04]  /*3110*/  UISETP.NE.AND UP0, UPT, UR6, UR24, UPT ;  /* 0x000000180600728c */ /* 0x000fc8000bf05270 */
[----:B------:R-:W-:-:S06]  /*3120*/  USEL UR7, URZ, 0x1, UP0 ;  /* 0x000000013f077887 */ /* 0x000fcc0008000000 */
[----:B------:R-:W-:Y:S01]  /*3130*/  ISETP.NE.AND P1, PT, RZ, UR7, PT ;  /* 0x00000007ff007c0c */ /* 0x000fe2000bf25270 */
[----:B------:R-:W-:-:S12]  /*3140*/  WARPGROUP.DEPBAR.LE gsb0, 0x1 ;  /* 0x00008000000079c5 */ /* 0x000fd80000010100 */
[----:B------:R-:W-:Y:S05]  /*3150*/  @!P1 BRA `(.L_x_28) ;  /* 0x0000000c00809947 */ /* 0x000fea0003800000 */
[----:B------:R-:W-:Y:S02]  /*3160*/  WARPGROUP.DEPBAR.LE gsb0, 0x0 ;  /* 0x00008000000079c5 */ /* 0x000fe40000010000 */
[----:B------:R-:W-:-:S01]  /*3170*/  FADD R226, R88, R226 ;  /* 0x000000e258e27221 */ /* 0x000fc20000000000 */
[----:B------:R-:W-:Y:S01]  /*3180*/  FADD R225, R89, R225 ;  /* 0x000000e159e17221 */ /* 0x000fe20000000000 */
[----:B------:R1:W-:Y:S01]  /*3190*/  STL [R1+0x8c], R227 ;  /* 0x00008ce301007387 */ /* 0x0003e20000100800 */
[----:B------:R-:W-:-:S01]  /*31a0*/  FADD R224, R90, R224 ;  /* 0x000000e05ae07221 */ /* 0x000fc20000000000 */
[----:B------:R-:W-:Y:S01]  /*31b0*/  FADD R223, R91, R223 ;  /* 0x000000df5bdf7221 */ /* 0x000fe20000000000 */
[----:B------:R-:W-:-:S01]  /*31c0*/  FADD R222, R92, R222 ;  /* 0x000000de5cde7221 */ /* 0x000fc20000000000 */
[----:B------:R-:W-:Y:S01]  /*31d0*/  FADD R221, R93, R221 ;  /* 0x000000dd5ddd7221 */ /* 0x000fe20000000000 */
[----:B-1----:R-:W4:Y:S04]  /*31e0*/  LDL.LU R227, [R1+0x30] ;  /* 0x0000300001e37983 */ /* 0x002f280000300800 */
[----:B------:R1:W-:Y:S01]  /*31f0*/  STL [R1+0x90], R226 ;  /* 0x000090e201007387 */ /* 0x0003e20000100800 */
[----:B------:R-:W-:-:S01]  /*3200*/  FADD R220, R94, R220 ;  /* 0x000000dc5edc7221 */ /* 0x000fc20000000000 */
[----:B------:R-:W-:-:S02]  /*3210*/  FADD R219, R95, R219 ;  /* 0x000000db5fdb7221 */ /* 0x000fc40000000000 */
[----:B-1----:R-:W2:Y:S04]  /*3220*/  LDL.LU R226, [R1+0x2c] ;  /* 0x00002c0001e27983 */ /* 0x002ea80000300800 */
[----:B------:R1:W-:Y:S01]  /*3230*/  STL [R1+0x94], R225 ;  /* 0x000094e101007387 */ /* 0x0003e20000100800 */
[----:B------:R-:W-:-:S03]  /*3240*/  FADD R218, R96, R218 ;  /* 0x000000da60da7221 */ /* 0x000fc60000000000 */
[----:B-1----:R-:W3:Y:S04]  /*3250*/  LDL.LU R225, [R1+0x28] ;  /* 0x0000280001e17983 */ /* 0x002ee80000300800 */
        /* <DEDUP_REMOVED lines=9> */
[----:B------:R1:W-:Y:S04]  /*32f0*/  STL [R1+0xa4], R221 ;  /* 0x0000a4dd01007387 */ /* 0x0003e80000100800 */
        /* <DEDUP_REMOVED lines=12> */
[----:B-1----:R-:W3:Y:S01]  /*33c0*/  LDL.LU R215, [R1] ;  /* 0x0000000001d77983 */ /* 0x002ee20000300800 */
[----:B------:R-:W-:-:S01]  /*33d0*/  FADD R214, R100, R214 ;  /* 0x000000d664d67221 */ /* 0x000fc20000000000 */
[----:B------:R-:W-:Y:S01]  /*33e0*/  FADD R213, R101, R213 ;  /* 0x000000d565d57221 */ /* 0x000fe20000000000 */
[----:B------:R-:W-:-:S01]  /*33f0*/  FADD R212, R102, R212 ;  /* 0x000000d466d47221 */ /* 0x000fc20000000000 */
[----:B------:R-:W-:Y:S01]  /*3400*/  FADD R211, R103, R211 ;  /* 0x000000d367d37221 */ /* 0x000fe20000000000 */
[----:B------:R-:W-:-:S01]  /*3410*/  FADD R210, R104, R210 ;  /* 0x000000d268d27221 */ /* 0x000fc20000000000 */
[----:B------:R-:W-:Y:S01]  /*3420*/  STL [R1+0xc0], R214 ;  /* 0x0000c0d601007387 */ /* 0x000fe20000100800 */
        /* <DEDUP_REMOVED lines=11> */
[----:B------:R1:W-:Y:S01]  /*34e0*/  STL [R1+0xcc], R211 ;  /* 0x0000ccd301007387 */ /* 0x0003e20000100800 */
[----:B------:R-:W-:-:S01]  /*34f0*/  FADD R200, R114, R200 ;  /* 0x000000c872c87221 */ /* 0x000fc20000000000 */
[----:B------:R-:W-:Y:S01]  /*3500*/  FADD R199, R115, R199 ;  /* 0x000000c773c77221 */ /* 0x000fe20000000000 */
        /* <DEDUP_REMOVED lines=69> */
[----:B-----5:R-:W-:Y:S01]  /*3960*/  FADD R0, R57, R0 ;  /* 0x0000000039007221 */ /* 0x020fe20000000000 */
[----:B----4-:R-:W-:-:S01]  /*3970*/  FADD R227, R70, R227 ;  /* 0x000000e346e37221 */ /* 0x010fc20000000000 */
[----:B--2---:R-:W-:Y:S01]  /*3980*/  FADD R226, R69, R226 ;  /* 0x000000e245e27221 */ /* 0x004fe20000000000 */
[----:B---3--:R-:W-:-:S01]  /*3990*/  FADD R225, R68, R225 ;  /* 0x000000e144e17221 */ /* 0x008fc20000000000 */
        /* <DEDUP_REMOVED lines=9> */
[----:B------:R-:W-:-:S05]  /*3a30*/  FADD R215, R58, R215 ;  /* 0x000000d73ad77221 */ /* 0x000fca0000000000 */
[----:B------:R2:W-:Y:S04]  /*3a40*/  STL [R1], R215 ;  /* 0x000000d701007387 */ /* 0x0005e80000100800 */
[----:B------:R3:W-:Y:S04]  /*3a50*/  STL [R1+0x4], R216 ;  /* 0x000004d801007387 */ /* 0x0007e80000100800 */
        /* <DEDUP_REMOVED lines=8> */
[----:B-1----:R-:W4:Y:S04]  /*3ae0*/  LDL.LU R211, [R1+0x34] ;  /* 0x0000340001d37983 */ /* 0x002f280000300800 */
[----:B------:R1:W-:Y:S04]  /*3af0*/  STL [R1+0x28], R225 ;  /* 0x000028e101007387 */ /* 0x0003e80000100800 */
[----:B------:R-:W4:Y:S04]  /*3b00*/  LDL.LU R212, [R1+0x38] ;  /* 0x0000380001d47983 */ /* 0x000f280000300800 */
[----:B------:R1:W-:Y:S04]  /*3b10*/  STL [R1+0x2c], R226 ;  /* 0x00002ce201007387 */ /* 0x0003e80000100800 */
[----:B------:R-:W4:Y:S04]  /*3b20*/  LDL.LU R213, [R1+0x3c] ;  /* 0x00003c0001d57983 */ /* 0x000f280000300800 */
[----:B------:R1:W-:Y:S04]  /*3b30*/  STL [R1+0x30], R227 ;  /* 0x000030e301007387 */ /* 0x0003e80000100800 */
[----:B------:R-:W4:Y:S04]  /*3b40*/  LDL.LU R214, [R1+0x40] ;  /* 0x0000400001d67983 */ /* 0x000f280000300800 */
[----:B--2---:R-:W2:Y:S04]  /*3b50*/  LDL.LU R215, [R1+0x44] ;  /* 0x0000440001d77983 */ /* 0x004ea80000300800 */
[----:B---3--:R-:W3:Y:S04]  /*3b60*/  LDL.LU R216, [R1+0x48] ;  /* 0x0000480001d87983 */ /* 0x008ee80000300800 */
[----:B----4-:R-:W4:Y:S04]  /*3b70*/  LDL.LU R217, [R1+0x4c] ;  /* 0x00004c0001d97983 */ /* 0x010f280000300800 */
[----:B0-----:R-:W4:Y:S04]  /*3b80*/  LDL.LU R218, [R1+0x50] ;  /* 0x0000500001da7983 */ /* 0x001f280000300800 */
[----:B------:R-:W4:Y:S04]  /*3b90*/  LDL.LU R219, [R1+0x54] ;  /* 0x0000540001db7983 */ /* 0x000f280000300800 */
[----:B------:R-:W4:Y:S04]  /*3ba0*/  LDL.LU R220, [R1+0x58] ;  /* 0x0000580001dc7983 */ /* 0x000f280000300800 */
[----:B------:R-:W4:Y:S04]  /*3bb0*/  LDL.LU R221, [R1+0x5c] ;  /* 0x00005c0001dd7983 */ /* 0x000f280000300800 */
[----:B------:R-:W4:Y:S04]  /*3bc0*/  LDL.LU R222, [R1+0x60] ;  /* 0x0000600001de7983 */ /* 0x000f280000300800 */
[----:B------:R-:W4:Y:S04]  /*3bd0*/  LDL.LU R223, [R1+0x64] ;  /* 0x0000640001df7983 */ /* 0x000f280000300800 */
[----:B------:R-:W4:Y:S04]  /*3be0*/  LDL.LU R224, [R1+0x68] ;  /* 0x0000680001e07983 */ /* 0x000f280000300800 */
[----:B-1----:R-:W4:Y:S04]  /*3bf0*/  LDL.LU R225, [R1+0x6c] ;  /* 0x00006c0001e17983 */ /* 0x002f280000300800 */
[----:B------:R-:W4:Y:S04]  /*3c00*/  LDL.LU R226, [R1+0x70] ;  /* 0x0000700001e27983 */ /* 0x000f280000300800 */
[----:B------:R-:W4:Y:S01]  /*3c10*/  LDL.LU R227, [R1+0x74] ;  /* 0x0000740001e37983 */ /* 0x000f220000300800 */
[----:B------:R-:W-:-:S05]  /*3c20*/  FADD R211, R71, R211 ;  /* 0x000000d347d37221 */ /* 0x000fca0000000000 */
[----:B------:R0:W-:Y:S01]  /*3c30*/  STL [R1+0x34], R211 ;  /* 0x000034d301007387 */ /* 0x0001e20000100800 */
[----:B------:R-:W-:-:S03]  /*3c40*/  FADD R212, R72, R212 ;  /* 0x000000d448d47221 */ /* 0x000fc60000000000 */
[----:B0-----:R1:W5:Y:S01]  /*3c50*/  LDL.LU R211, [R1+0xcc] ;  /* 0x0000cc0001d37983 */ /* 0x0013620000300800 */
[----:B------:R-:W-:-:S03]  /*3c60*/  FADD R213, R73, R213 ;  /* 0x000000d549d57221 */ /* 0x000fc60000000000 */
[----:B------:R0:W-:Y:S01]  /*3c70*/  STL [R1+0x38], R212 ;  /* 0x000038d401007387 */ /* 0x0001e20000100800 */
[----:B------:R-:W-:-:S01]  /*3c80*/  FADD R214, R74, R214 ;  /* 0x000000d64ad67221 */ /* 0x000fc20000000000 */
[----:B--2---:R-:W-:Y:S02]  /*3c90*/  FADD R215, R75, R215 ;  /* 0x000000d74bd77221 */ /* 0x004fe40000000000 */
[----:B0-----:R1:W5:Y:S01]  /*3ca0*/  LDL.LU R212, [R1+0xc8] ;  /* 0x0000c80001d47983 */ /* 0x0013620000300800 */
[----:B---3--:R-:W-:-:S03]  /*3cb0*/  FADD R216, R76, R216 ;  /* 0x000000d84cd87221 */ /* 0x008fc60000000000 */
[----:B------:R0:W-:Y:S01]  /*3cc0*/  STL [R1+0x3c], R213 ;  /* 0x00003cd501007387 */ /* 0x0001e20000100800 */
[----:B----4-:R-:W-:-:S03]  /*3cd0*/  FADD R217, R77, R217 ;  /* 0x000000d94dd97221 */ /* 0x010fc60000000000 */
[----:B0-----:R1:W5:Y:S01]  /*3ce0*/  LDL.LU R213, [R1+0xc4] ;  /* 0x0000c40001d57983 */ /* 0x0013620000300800 */
[----:B------:R-:W-:-:S03]  /*3cf0*/  FADD R218, R78, R218 ;  /* 0x000000da4eda7221 */ /* 0x000fc60000000000 */
[----:B------:R0:W-:Y:S01]  /*3d00*/  STL [R1+0x40], R214 ;  /* 0x000040d601007387 */ /* 0x0001e20000100800 */
[----:B------:R-:W-:-:S01]  /*3d10*/  FADD R219, R79, R219 ;  /* 0x000000db4fdb7221 */ /* 0x000fc20000000000 */
[----:B------:R-:W-:Y:S02]  /*3d20*/  FADD R220, R80, R220 ;  /* 0x000000dc50dc7221 */ /* 0x000fe40000000000 */
[----:B0-----:R1:W5:Y:S04]  /*3d30*/  LDL.LU R214, [R1+0xc0] ;  /* 0x0000c00001d67983 */ /* 0x0013680000300800 */
[----:B------:R0:W-:Y:S01]  /*3d40*/  STL [R1+0x44], R215 ;  /* 0x000044d701007387 */ /* 0x0001e20000100800 */
[----:B------:R-:W-:-:S01]  /*3d50*/  FADD R221, R81, R221 ;  /* 0x000000dd51dd7221 */ /* 0x000fc20000000000 */
[----:B------:R-:W-:-:S02]  /*3d60*/  FADD R222, R82, R222 ;  /* 0x000000de52de7221 */ /* 0x000fc40000000000 */
[----:B0-----:R1:W5:Y:S04]  /*3d70*/  LDL.LU R215, [R1+0xbc] ;  /* 0x0000bc0001d77983 */ /* 0x0013680000300800 */
[----:B------:R0:W-:Y:S01]  /*3d80*/  STL [R1+0x48], R216 ;  /* 0x000048d801007387 */ /* 0x0001e20000100800 */
[----:B------:R-:W-:-:S03]  /*3d90*/  FADD R223, R83, R223 ;  /* 0x000000df53df7221 */ /* 0x000fc60000000000 */
        /* <DEDUP_REMOVED lines=13> */
[----:B------:R0:W-:Y:S04]  /*3e70*/  STL [R1+0x5c], R221 ;  /* 0x00005cdd01007387 */ /* 0x0001e80000100800 */
        /* <DEDUP_REMOVED lines=12> */
[----:B0-----:R1:W5:Y:S01]  /*3f40*/  LDL.LU R227, [R1+0x8c] ;  /* 0x00008c0001e37983 */ /* 0x0013620000300800 */
[----:B------:R-:W-:-:S05]  /*3f50*/  UMOV UR6, URZ ;  /* 0x0000003f00067c82 */ /* 0x000fca0008000000 */
.L_x_28:
[----:B------:R-:W-:Y:S05]  /*3f60*/  @!P2 BRA `(.L_x_29) ;  /* 0x000000000004a947 */ /* 0x000fea0003800000 */
[----:B------:R-:W-:Y:S01]  /*3f70*/  BPT.TRAP 0x1 ;  /* 0x000000040000795c */ /* 0x000fe20000300000 */
.L_x_29:
[----:B-----5:R4:W-:Y:S04]  /*3f80*/  STL [R1+0x8c], R0 ;  /* 0x00008c0001007387 */ /* 0x0209e80000100800 */
[----:B----4-:R-:W4:Y:S01]  /*3f90*/  LDL R0, [R1+0x78] ;  /* 0x0000780001007983 */ /* 0x010f220000100800 */
[----:B0-----:R-:W-:-:S05]  /*3fa0*/  IMAD.U32 R229, RZ, RZ, UR19 ;  /* 0x00000013ffe57e24 */ /* 0x001fca000f8e00ff */
[----:B------:R-:W-:-:S05]  /*3fb0*/  @P0 LEA R229, R229, UR14, 0x3 ;  /* 0x0000000ee5e50c11 */ /* 0x000fca000f8e18ff */
[----:B------:R-:W-:Y:S01]  /*3fc0*/  @P0 VIADD R229, R229, 0x28 ;  /* 0x00000028e5e50836 */ /* 0x000fe20000000000 */
[----:B------:R-:W-:-:S06]  /*3fd0*/  UISETP.GT.U32.AND UP0, UPT, UR13, 0x1, UPT ;  /* 0x000000010d00788c */ /* 0x000fcc000bf04070 */
[----:B------:R-:W-:Y:S02]  /*3fe0*/  PLOP3.LUT P1, PT, PT, PT, UP0, 0x80, 0x0 ;  /* 0x000000000000781c */ /* 0x000fe40003f2f008 */
[----:B----4-:R-:W-:Y:S02]  /*3ff0*/  @P0 PRMT R229, R0, 0x654, R229 ;  /* 0x0000065400e50816 */ /* 0x010fe400000000e5 */
[----:B------:R0:W5:Y:S02]  /*4000*/  LDL.LU R0, [R1+0x8c] ;  /* 0x00008c0001007983 */ /* 0x0001640000300800 */
[----:B------:R0:W-:Y:S07]  /*4010*/  @P0 SYNCS.ARRIVE.TRANS64.RED.A1T0 RZ, [R229+URZ], RZ ;  /* 0x000000ffe5ff09a7 */ /* 0x0001ee000810043f */
[----:B------:R-:W-:Y:S05]  /*4020*/  @P1 BRA `(.L_x_30) ;  /* 0x0000000000041947 */ /* 0x000fea0003800000 */
[----:B------:R-:W-:Y:S01]  /*4030*/  BPT.TRAP 0x1 ;  /* 0x000000040000795c */ /* 0x000fe20000300000 */
.L_x_30:
[----:B------:R-:W-:Y:S01]  /*4040*/  UIADD3 UR18, UR18, 0x1, URZ ;  /* 0x0000000112127890 */ /* 0x000fe2000fffe03f */
[C---:B------:R-:W-:Y:S01]  /*4050*/  ISETP.GT.AND P1, PT, R228.reuse, 0x1, PT ;  /* 0x00000001e400780c */ /* 0x040fe20003f24270 */
[----:B------:R-:W-:Y:S01]  /*4060*/  UIADD3 UR19, UR19, 0x1, URZ ;  /* 0x0000000113137890 */ /* 0x000fe2000fffe03f */
[----:B------:R-:W-:Y:S01]  /*4070*/  VIADD R228, R228, 0xffffffff ;  /* 0xffffffffe4e47836 */ /* 0x000fe20000000000 */
[----:B------:R-:W-:Y:S02]  /*4080*/  UISETP.NE.AND UP0, UPT, UR18, 0x5, UPT ;  /* 0x000000051200788c */ /* 0x000fe4000bf05270 */
[----:B------:R-:W-:Y:S02]  /*4090*/  UISETP.NE.AND UP1, UPT, UR19, 0x5, UPT ;  /* 0x000000051300788c */ /* 0x000fe4000bf25270 */
[----:B------:R-:W-:Y:S02]  /*40a0*/  USEL UR8, URZ, 0x1, UP0 ;  /* 0x000000013f087887 */ /* 0x000fe40008000000 */
[----:B------:R-:W-:-:S02]  /*40b0*/  USEL UR18, UR18, URZ, UP0 ;  /* 0x0000003f12127287 */ /* 0x000fc40008000000 */
[----:B------:R-:W-:Y:S02]  /*40c0*/  USEL UR19, UR19, URZ, UP1 ;  /* 0x0000003f13137287 */ /* 0x000fe40008800000 */
[----:B------:R-:W-:Y:S01]  /*40d0*/  LOP3.LUT R227, R227, UR8, RZ, 0x3c, !PT ;  /* 0x00000008e3e37c12 */ /* 0x000fe2000f8e3cff */
[----:B------:R-:W-:Y:S01]  /*40e0*/  UMOV UR8, 0x1 ;  /* 0x0000000100087882 */ /* 0x000fe20000000000 */
[----:B------:R-:W-:Y:S08]  /*40f0*/  @P1 BRA `(.L_x_31) ;  /* 0xffffffec00801947 */ /* 0x000ff0000383ffff */
.L_x_23:
[----:B------:R-:W-:-:S04]  /*4100*/  UISETP.NE.AND UP0, UPT, UR6, URZ, UPT ;  /* 0x0000003f0600728c */ /* 0x000fc8000bf05270 */
[----:B------:R-:W-:-:S06]  /*4110*/  USEL UR6, URZ, 0x1, !UP0 ;  /* 0x000000013f067887 */ /* 0x000fcc000c000000 */
[----:B------:R-:W-:-:S13]  /*4120*/  ISETP.NE.AND P1, PT, RZ, UR6, PT ;  /* 0x00000006ff007c0c */ /* 0x000fda000bf25270 */
[----:B------:R-:W-:Y:S05]  /*4130*/  @!P1 BRA `(.L_x_32) ;  /* 0x0000000c00dc9947 */ /* 0x000fea0003800000 */
[----:B------:R-:W4:Y:S04]  /*4140*/  LDL.LU R227, [R1+0x74] ;  /* 0x0000740001e37983 */ /* 0x000f280000300800 */
[----:B----4-:R4:W-:Y:S04]  /*4150*/  STL [R1+0x8c], R227 ;  /* 0x00008ce301007387 */ /* 0x0109e80000100800 */
[----:B----4-:R-:W4:Y:S04]  /*4160*/  LDL.LU R227, [R1+0x70] ;  /* 0x0000700001e37983 */ /* 0x010f280000300800 */
        /* <DEDUP_REMOVED lines=55> */
[----:B----4-:R-:W4:Y:S01]  /*44e0*/  LDL.LU R227, [R1] ;  /* 0x0000000001e37983 */ /* 0x010f220000300800 */
[----:B------:R-:W-:-:S02]  /*44f0*/  WARPGROUP.DEPBAR.LE gsb0, 0x0 ;  /* 0x00008000000079c5 */ /* 0x000fc40000010000 */
[----:B------:R-:W-:Y:S01]  /*4500*/  FADD R226, R88, R226 ;  /* 0x000000e258e27221 */ /* 0x000fe20000000000 */
        /* <DEDUP_REMOVED lines=96> */
[----:B-----5:R-:W-:Y:S01]  /*4b10*/  FADD R0, R57, R0 ;  /* 0x0000000039007221 */ /* 0x020fe20000000000 */
[----:B----4-:R-:W-:-:S05]  /*4b20*/  FADD R227, R58, R227 ;  /* 0x000000e33ae37221 */ /* 0x010fca0000000000 */
[----:B------:R4:W-:Y:S04]  /*4b30*/  STL [R1], R227 ;  /* 0x000000e301007387 */ /* 0x0009e80000100800 */
[----:B----4-:R-:W4:Y:S02]  /*4b40*/  LDL.LU R227, [R1+0xfc] ;  /* 0x0000fc0001e37983 */ /* 0x010f240000300800 */
[----:B----4-:R-:W-:-:S05]  /*4b50*/  FADD R227, R59, R227 ;  /* 0x000000e33be37221 */ /* 0x010fca0000000000 */
[----:B------:R4:W-:Y:S04]  /*4b60*/  STL [R1+0x4], R227 ;  /* 0x000004e301007387 */ /* 0x0009e80000100800 */
        /* <DEDUP_REMOVED lines=83> */
[----:B------:R4:W-:Y:S02]  /*50a0*/  STL [R1+0x74], R227 ;  /* 0x000074e301007387 */ /* 0x0009e40000100800 */
.L_x_32:
[----:B------:R-:W-:Y:S02]  /*50b0*/  WARPGROUP.DEPBAR.LE gsb0, 0x0 ;  /* 0x00008000000079c5 */ /* 0x000fe40000010000 */
[----:B------:R-:W0:Y:S02]  /*50c0*/  LDC R24, c[0x0][0x28c] ;  /* 0x0000a300ff187b82 */ /* 0x000e240000000800 */
[----:B0-----:R-:W-:-:S13]  /*50d0*/  ISETP.GE.AND P1, PT, R24, 0x1, PT ;  /* 0x000000011800780c */ /* 0x001fda0003f26270 */
[----:B------:R-:W-:Y:S05]  /*50e0*/  @!P1 BRA `(.L_x_33) ;  /* 0x00000000005c9947 */ /* 0x000fea0003800000 */
[----:B------:R-:W-:-:S06]  /*50f0*/  UISETP.NE.AND UP0, UPT, UR23, 0x3, UPT ;  /* 0x000000031700788c */ /* 0x000fcc000bf05270 */
[----:B------:R-:W-:-:S13]  /*5100*/  PLOP3.LUT P1, PT, PT, PT, UP0, 0x80, 0x0 ;  /* 0x000000000000781c */ /* 0x000fda0003f2f008 */
[----:B------:R-:W-:Y:S05]  /*5110*/  @!P1 BRA `(.L_x_34) ;  /* 0x0000000000049947 */ /* 0x000fea0003800000 */
[----:B------:R-:W-:Y:S01]  /*5120*/  BPT.TRAP 0x1 ;  /* 0x000000040000795c */ /* 0x000fe20000300000 */
.L_x_34:
[----:B------:R-:W-:Y:S04]  /*5130*/  BSSY B0, `(.L_x_35) ;  /* 0x000000e000007945 */ /* 0x000fe80003800000 */
[----:B------:R-:W-:Y:S05]  /*5140*/  @!P0 BRA `(.L_x_36) ;  /* 0x0000000000308947 */ /* 0x000fea0003800000 */
[----:B----4-:R-:W4:Y:S01]  /*5150*/  LDL R227, [R1+0x78] ;  /* 0x0000780001e37983 */ /* 0x010f220000100800 */
[----:B------:R-:W-:-:S04]  /*5160*/  UISETP.LT.AND UP0, UPT, UR12, 0x1, UPT ;  /* 0x000000010c00788c */ /* 0x000fc8000bf01270 */
[----:B------:R-:W-:-:S04]  /*5170*/  USEL UR8, UR12, 0x1, UP0 ;  /* 0x000000010c087887 */ /* 0x000fc80008000000 */
[----:B------:R-:W-:-:S04]  /*5180*/  UIADD3 UR8, UR5, UR12, -UR8 ;  /* 0x0000000c05087290 */ /* 0x000fc8000fffe808 */
[----:B------:R-:W-:-:S04]  /*5190*/  UIMAD.WIDE.U32 UR6, UR8, -0x33333333, URZ ;  /* 0xcccccccd080678a5 */ /* 0x000fc8000f8e003f */
[----:B------:R-:W-:-:S04]  /*51a0*/  USHF.R.U32.HI UR6, URZ, 0x2, UR7 ;  /* 0x000000023f067899 */ /* 0x000fc80008011607 */
[----:B------:R-:W-:-:S04]  /*51b0*/  UIMAD UR8, UR6, -0x5, UR8 ;  /* 0xfffffffb060878a4 */ /* 0x000fc8000f8e0208 */
[----:B------:R-:W-:-:S04]  /*51c0*/  ULEA UR8, UR8, UR14, 0x3 ;  /* 0x0000000e08087291 */ /* 0x000fc8000f8e183f */
[----:B------:R-:W-:-:S06]  /*51d0*/  UIADD3 UR8, UR8, 0x28, URZ ;  /* 0x0000002808087890 */ /* 0x000fcc000fffe03f */
[----:B------:R-:W-:-:S05]  /*51e0*/  IMAD.U32 R24, RZ, RZ, UR8 ;  /* 0x00000008ff187e24 */ /* 0x000fca000f8e00ff */
[----:B----4-:R-:W-:-:S04]  /*51f0*/  PRMT R24, R227, 0x654, R24 ;  /* 0x00000654e3187816 */ /* 0x010fc80000000018 */
[----:B------:R0:W-:Y:S03]  /*5200*/  SYNCS.ARRIVE.TRANS64.RED.A1T0 RZ, [R24+URZ], RZ ;  /* 0x000000ff18ff79a7 */ /* 0x0001e6000810043f */
.L_x_36:
[----:B------:R-:W-:Y:S05]  /*5210*/  BSYNC B0 ;  /* 0x0000000000007941 */ /* 0x000fea0003800000 */
.L_x_35:
[----:B------:R-:W-:-:S06]  /*5220*/  UISETP.GT.U32.AND UP0, UPT, UR13, 0x1, UPT ;  /* 0x000000010d00788c */ /* 0x000fcc000bf04070 */
[----:B------:R-:W-:-:S13]  /*5230*/  PLOP3.LUT P1, PT, PT, PT, UP0, 0x80, 0x0 ;  /* 0x000000000000781c */ /* 0x000fda0003f2f008 */
[----:B------:R-:W-:Y:S05]  /*5240*/  @P1 BRA `(.L_x_33) ;  /* 0x0000000000041947 */ /* 0x000fea0003800000 */
[----:B------:R-:W-:Y:S01]  /*5250*/  BPT.TRAP 0x1 ;  /* 0x000000040000795c */ /* 0x000fe20000300000 */
.L_x_33:
[----:B------:R0:W-:Y:S01]  /*5260*/  STL [R1+0x90], R2 ;  /* 0x0000900201007387 */ /* 0x0001e20000100800 */
[----:B------:R-:W1:Y:S01]  /*5270*/  LDC R29, c[0x0][0x288] ;  /* 0x0000a200ff1d7b82 */ /* 0x000e620000000800 */
[----:B------:R-:W-:Y:S02]  /*5280*/  UIADD3 UR9, UR12, UR5, URZ ;  /* 0x000000050c097290 */ /* 0x000fe4000fffe03f */
[----:B------:R-:W-:Y:S01]  /*5290*/  USHF.R.S32.HI UR10, URZ, 0x1f, UR22 ;  /* 0x0000001f3f0a7899 */ /* 0x000fe20008011416 */
[----:B------:R-:W-:Y:S01]  /*52a0*/  ULDC.64 UR6, c[0x0][0x5d0] ;  /* 0x0001740000067ab9 */ /* 0x000fe20000000a00 */
[----:B------:R-:W-:Y:S01]  /*52b0*/  ULDC UR11, c[0x0][0x284] ;  /* 0x0000a100000b7ab9 */ /* 0x000fe20000000800 */
[----:B0-----:R-:W2:Y:S04]  /*52c0*/  LDL.LU R2, [R1+0x84] ;  /* 0x0000840001027983 */ /* 0x001ea80000300800 */
[----:B-----5:R0:W-:Y:S04]  /*52d0*/  STL [R1+0x8c], R0 ;  /* 0x00008c0001007387 */ /* 0x0201e80000100800 */
[----:B----4-:R-:W4:Y:S01]  /*52e0*/  LDL.LU R227, [R1+0x88] ;  /* 0x0000880001e37983 */ /* 0x010f220000300800 */
[----:B0-----:R-:W0:Y:S02]  /*52f0*/  S2R R0, SR_TID.X ;  /* 0x0000000000007919 */ /* 0x001e240000002100 */
[----:B0-----:R-:W-:-:S02]  /*5300*/  SHF.R.U32.HI R24, RZ, 0x2, R0 ;  /* 0x00000002ff187819 */ /* 0x001fc40000011600 */
[----:B------:R-:W-:Y:S02]  /*5310*/  LOP3.LUT R26, R0, 0x60, RZ, 0xc0, !PT ;  /* 0x00000060001a7812 */ /* 0x000fe400078ec0ff */
[----:B------:R-:W-:Y:S02]  /*5320*/  SHF.R.U32.HI R27, RZ, 0x7, R0 ;  /* 0x00000007ff1b7819 */ /* 0x000fe40000011600 */
[----:B------:R-:W-:Y:S02]  /*5330*/  LOP3.LUT R25, R24, 0x7, RZ, 0xc0, !PT ;  /* 0x0000000718197812 */ /* 0x000fe400078ec0ff */
[----:B------:R-:W-:Y:S02]  /*5340*/  SHF.R.U32.HI R28, RZ, 0x1, R26 ;  /* 0x00000001ff1c7819 */ /* 0x000fe4000001161a */
[----:B------:R-:W-:Y:S02]  /*5350*/  LOP3.LUT R24, R27, 0x1, RZ, 0xc0, !PT ;  /* 0x000000011b187812 */ /* 0x000fe400078ec0ff */
[----:B------:R-:W-:Y:S01]  /*5360*/  IADD3 R27, RZ, -R28, -R25 ;  /* 0x8000001cff1b7210 */ /* 0x000fe20007ffe819 */
[----:B------:R-:W-:-:S02]  /*5370*/  IMAD.SHL.U32 R32, R0, 0x2, RZ ;  /* 0x0000000200207824 */ /* 0x000fc400078e00ff */
[C---:B------:R-:W-:Y:S02]  /*5380*/  IMAD.SHL.U32 R26, R24.reuse, 0x40, RZ ;  /* 0x00000040181a7824 */ /* 0x040fe400078e00ff */
[----:B------:R-:W-:Y:S01]  /*5390*/  IMAD R42, R24, -0x40, R27 ;  /* 0xffffffc0182a7824 */ /* 0x000fe200078e021b */
[----:B------:R-:W-:Y:S01]  /*53a0*/  LOP3.LUT R24, R0, 0x3, RZ, 0xc0, !PT ;  /* 0x0000000300187812 */ /* 0x000fe200078ec0ff */
[----:B--2---:R-:W-:Y:S02]  /*53b0*/  IMAD.SHL.U32 R41, R2, 0x80, RZ ;  /* 0x0000008002297824 */ /* 0x004fe400078e00ff */
[----:B------:R0:W5:Y:S04]  /*53c0*/  LDL.LU R2, [R1+0x90] ;  /* 0x0000900001027983 */ /* 0x0001680000300800 */
[----:B------:R0:W5:Y:S01]  /*53d0*/  LDL.LU R0, [R1+0x8c] ;  /* 0x00008c0001007983 */ /* 0x0001620000300800 */
[----:B------:R-:W-:Y:S01]  /*53e0*/  LOP3.LUT R43, R26, 0x40, R25, 0xe2, !PT ;  /* 0x000000401a2b7812 */ /* 0x000fe200078ee219 */
[----:B----4-:R-:W-:Y:S01]  /*53f0*/  IMAD.SHL.U32 R25, R227, 0x100, RZ ;  /* 0x00000100e3197824 */ /* 0x010fe200078e00ff */
[----:B------:R-:W-:Y:S01]  /*5400*/  UISETP.GT.U32.AND UP0, UPT, UR9, 0x4, UPT ;  /* 0x000000040900788c */ /* 0x000fe2000bf04070 */
[C---:B-1----:R-:W-:Y:S01]  /*5410*/  ISETP.GE.AND P1, PT, R41.reuse, R29, PT ;  /* 0x0000001d2900720c */ /* 0x042fe20003f26270 */
[----:B------:R-:W-:Y:S01]  /*5420*/  UIMAD UR5, UR10, UR6, URZ ;  /* 0x000000060a0572a4 */ /* 0x000fe2000f8e023f */
[----:B------:R-:W-:Y:S01]  /*5430*/  LOP3.LUT R32, R41, 0x6, R32, 0xf8, !PT ;  /* 0x0000000629207812 */ /* 0x000fe200078ef820 */
[----:B------:R-:W-:Y:S01]  /*5440*/  UISETP.LT.U32.AND UP0, UPT, UR12, 0x5, UP0 ;  /* 0x000000050c00788c */ /* 0x000fe20008701070 */
[----:B------:R-:W-:Y:S01]  /*5450*/  ISETP.GE.OR P1, PT, R25, UR11, P1 ;  /* 0x0000000b19007c0c */ /* 0x000fe20008f26670 */
[----:B------:R-:W-:Y:S01]  /*5460*/  UISETP.GE.U32.AND UP1, UPT, UR12, 0x5, UPT ;  /* 0x000000050c00788c */ /* 0x000fe2000bf26070 */
[----:B------:R-:W-:Y:S01]  /*5470*/  IMAD.U32 R27, RZ, RZ, UR6 ;  /* 0x00000006ff1b7e24 */ /* 0x000fe2000f8e00ff */
[----:B------:R-:W-:Y:S01]  /*5480*/  UIMAD UR8, UR22, UR7, UR5 ;  /* 0x00000007160872a4 */ /* 0x000fe2000f8e0205 */
[----:B------:R-:W-:Y:S01]  /*5490*/  SHF.R.S32.HI R33, RZ, 0x1f, R32 ;  /* 0x0000001fff217819 */ /* 0x000fe20000011420 */
[----:B------:R-:W-:-:S02]  /*54a0*/  UIMAD.WIDE.U32 UR6, UR9, -0x33333333, URZ ;  /* 0xcccccccd090678a5 */ /* 0x000fc4000f8e003f */
[----:B------:R-:W-:Y:S02]  /*54b0*/  USEL UR5, URZ, 0x1, !UP0 ;  /* 0x000000013f057887 */ /* 0x000fe4000c000000 */
[----:B------:R-:W-:Y:S01]  /*54c0*/  USHF.R.U32.HI UR6, URZ, 0x2, UR7 ;  /* 0x000000023f067899 */ /* 0x000fe20008011607 */
[----:B------:R-:W-:Y:S01]  /*54d0*/  IMAD.WIDE.U32 R26, R27, UR22, R32 ;  /* 0x000000161b1a7c25 */ /* 0x000fe2000f8e0020 */
[----:B------:R-:W-:Y:S01]  /*54e0*/  ULOP3.LUT UR4, UR4, UR5, URZ, 0x3c, !UPT ;  /* 0x0000000504047292 */ /* 0x000fe2000f8e3c3f */
[----:B------:R-:W-:Y:S02]  /*54f0*/  IADD3 R42, -R25, UR11, R42 ;  /* 0x0000000b192a7c10 */ /* 0x000fe4000fffe12a */
[----:B------:R-:W-:Y:S01]  /*5500*/  IMAD.WIDE R38, R227, 0x100, RZ ;  /* 0x00000100e3267825 */ /* 0x000fe200078e02ff */
[----:B------:R-:W-:Y:S02]  /*5510*/  UIMAD UR5, UR6, -0x5, UR9 ;  /* 0xfffffffb060578a4 */ /* 0x000fe4000f8e0209 */
[----:B------:R-:W-:Y:S01]  /*5520*/  @UP1 ULOP3.LUT UR4, UR4, 0x1, UR6, 0x78, !UPT ;  /* 0x0000000104041892 */ /* 0x000fe2000f8e7806 */
[----:B------:R-:W-:-:S02]  /*5530*/  IMAD R24, R24, -0x2, R29 ;  /* 0xfffffffe18187824 */ /* 0x000fc400078e021d */
[----:B------:R-:W-:Y:S01]  /*5540*/  VIADD R27, R27, UR8 ;  /* 0x000000081b1b7c36 */ /* 0x000fe20008000000 */
[----:B------:R-:W-:Y:S01]  /*5550*/  LOP3.LUT R43, R38, R43, R28, 0xfe, !PT ;  /* 0x0000002b262b7212 */ /* 0x000fe200078efe1c */
[----:B------:R-:W-:Y:S02]  /*5560*/  IMAD.IADD R41, R24, 0x1, -R41 ;  /* 0x0000000118297824 */ /* 0x000fe400078e0a29 */
[----:B------:R-:W-:Y:S01]  /*5570*/  IMAD.MOV.U32 R40, RZ, RZ, -0x1 ;  /* 0xffffffffff287424 */ /* 0x000fe200078e00ff */
[----:B0-----:R-:W-:Y:S06]  /*5580*/  @P1 BRA `(.L_x_37) ;  /* 0x0000008c00fc1947 */ /* 0x001fec0003800000 */
[----:B------:R-:W0:Y:S01]  /*5590*/  LDC.64 R28, c[0x0][0x5c8] ;  /* 0x00017200ff1c7b82 */ /* 0x000e220000000a00 */
[----:B------:R-:W-:Y:S01]  /*55a0*/  ULDC.64 UR6, c[0x0][0x5c0] ;  /* 0x0001700000067ab9 */ /* 0x000fe20000000a00 */
[----:B------:R-:W-:Y:S01]  /*55b0*/  BSSY B0, `(.L_x_37) ;  /* 0x00008fc000007945 */ /* 0x000fe20003800000 */
[-C--:B0-----:R-:W-:Y:S01]  /*55c0*/  IMAD R24, R39, R28.reuse, RZ ;  /* 0x0000001c27187224 */ /* 0x081fe200078e02ff */
[----:B------:R-:W-:Y:S01]  /*55d0*/  SHF.L.U64.HI R34, R28, 0x3, R29 ;  /* 0x000000031c227819 */ /* 0x000fe2000001021d */
[----:B------:R-:W-:-:S04]  /*55e0*/  IMAD.WIDE.U32 R26, R43, R28, R26 ;  /* 0x0000001c2b1a7225 */ /* 0x000fc800078e001a */
[----:B------:R-:W-:Y:S01]  /*55f0*/  IMAD R25, R43, R29, R24 ;  /* 0x0000001d2b197224 */ /* 0x000fe200078e0218 */
[C---:B------:R-:W-:Y:S01]  /*5600*/  LEA R30, P2, R28.reuse, R26, 0x7 ;  /* 0x0000001a1c1e7211 */ /* 0x040fe200078438ff */
[----:B------:R-:W-:Y:S01]  /*5610*/  IMAD.SHL.U32 R31, R28, 0x8, RZ ;  /* 0x000000081c1f7824 */ /* 0x000fe200078e00ff */
[----:B------:R-:W-:Y:S01]  /*5620*/  IADD3 R24, P1, R26, UR6, RZ ;  /* 0x000000061a187c10 */ /* 0x000fe2000ff3e0ff */
[----:B------:R-:W-:-:S03]  /*5630*/  IMAD.IADD R27, R27, 0x1, R25 ;  /* 0x000000011b1b7824 */ /* 0x000fc600078e0219 */
[----:B------:R-:W-:Y:S02]  /*5640*/  IADD3 R26, P5, P6, R26, UR6, R31 ;  /* 0x000000061a1a7c10 */ /* 0x000fe4000febe01f */
[----:B------:R-:W-:Y:S02]  /*5650*/  LEA.HI.X R29, R28, R27, R29, 0x7, P2 ;  /* 0x0000001b1c1d7211 */ /* 0x000fe400010f3c1d */
[C---:B------:R-:W-:Y:S02]  /*5660*/  IADD3.X R25, R27.reuse, UR7, RZ, P1, !PT ;  /* 0x000000071b197c10 */ /* 0x040fe40008ffe4ff */
[----:B------:R-:W-:Y:S02]  /*5670*/  IADD3.X R27, R27, UR7, R34, P5, P6 ;  /* 0x000000071b1b7c10 */ /* 0x000fe4000afec422 */
[----:B------:R-:W-:Y:S02]  /*5680*/  FSETP.NEU.AND P5, PT, RZ, UR21, PT ;  /* 0x00000015ff007c0b */ /* 0x000fe4000bfad000 */
[----:B------:R-:W-:-:S02]  /*5690*/  IADD3 R28, P1, P2, R30, UR6, R31 ;  /* 0x000000061e1c7c10 */ /* 0x000fc4000fa3e01f */
[----:B------:R-:W-:-:S04]  /*56a0*/  IADD3 R30, P3, R30, UR6, RZ ;  /* 0x000000061e1e7c10 */ /* 0x000fc8000ff7e0ff */
[C---:B------:R-:W-:Y:S02]  /*56b0*/  IADD3.X R31, R29.reuse, UR7, RZ, P3, !PT ;  /* 0x000000071d1f7c10 */ /* 0x040fe40009ffe4ff */
[----:B------:R-:W-:-:S03]  /*56c0*/  IADD3.X R29, R29, UR7, R34, P1, P2 ;  /* 0x000000071d1d7c10 */ /* 0x000fc60008fe4422 */
[----:B------:R-:W-:Y:S05]  /*56d0*/  @!P5 BRA `(.L_x_38) ;  /* 0x0000006c001cd947 */ /* 0x000fea0003800000 */
[----:B------:R-:W-:Y:S01]  /*56e0*/  ULDC.64 UR8, c[0x0][0x5b8] ;  /* 0x00016e0000087ab9 */ /* 0x000fe20000000a00 */
[----:B------:R-:W-:Y:S01]  /*56f0*/  ISETP.GE.AND P1, PT, R42, 0x1, PT ;  /* 0x000000012a00780c */ /* 0x000fe20003f26270 */
[----:B------:R-:W-:Y:S02]  /*5700*/  UIMAD UR6, UR10, UR8, URZ ;  /* 0x000000080a0672a4 */ /* 0x000fe4000f8e023f */
[----:B------:R-:W-:Y:S01]  /*5710*/  IMAD.U32 R35, RZ, RZ, UR8 ;  /* 0x00000008ff237e24 */ /* 0x000fe2000f8e00ff */
[----:B------:R-:W-:Y:S01]  /*5720*/  BSSY B1, `(.L_x_39) ;  /* 0x0000010000017945 */ /* 0x000fe20003800000 */
[----:B------:R-:W-:Y:S01]  /*5730*/  ISETP.LT.OR P5, PT, R41, 0x1, !P1 ;  /* 0x000000012900780c */ /* 0x000fe20004fa1670 */
[----:B------:R-:W-:Y:S02]  /*5740*/  UIMAD UR6, UR22, UR9, UR6 ;  /* 0x00000009160672a4 */ /* 0x000fe4000f8e0206 */
[----:B------:R-:W-:Y:S01]  /*5750*/  IMAD.WIDE.U32 R32, R35, UR22, R32 ;  /* 0x0000001623207c25 */ /* 0x000fe2000f8e0020 */
[----:B------:R-:W-:-:S03]  /*5760*/  ULDC.64 UR8, c[0x0][0x5a8] ;  /* 0x00016a0000087ab9 */ /* 0x000fc60000000a00 */
[----:B------:R-:W-:Y:S02]  /*5770*/  IMAD.MOV.U32 R36, RZ, RZ, R32 ;  /* 0x000000ffff247224 */ /* 0x000fe400078e0020 */
[----:B------:R-:W-:Y:S01]  /*5780*/  VIADD R37, R33, UR6 ;  /* 0x0000000621257c36 */ /* 0x000fe20008000000 */
[----:B------:R-:W-:Y:S02]  /*5790*/  ULDC.64 UR6, c[0x0][0x5b0] ;  /* 0x00016c0000067ab9 */ /* 0x000fe40000000a00 */
[----:B------:R-:W-:Y:S02]  /*57a0*/  IMAD R34, R39, UR6, RZ ;  /* 0x0000000627227c24 */ /* 0x000fe4000f8e02ff */
[----:B------:R-:W-:-:S04]  /*57b0*/  IMAD.WIDE.U32 R32, R43, UR6, R36 ;  /* 0x000000062b207c25 */ /* 0x000fc8000f8e0024 */
[--C-:B------:R-:W-:Y:S01]  /*57c0*/  IMAD R35, R43, UR7, R34.reuse ;  /* 0x000000072b237c24 */ /* 0x100fe2000f8e0222 */
[----:B------:R-:W-:Y:S02]  /*57d0*/  IADD3 R32, P2, R32, UR8, RZ ;  /* 0x0000000820207c10 */ /* 0x000fe4000ff5e0ff */
[----:B------:R-:W-:Y:S02]  /*57e0*/  PRMT R34, RZ, 0x7610, R34 ;  /* 0x00007610ff227816 */ /* 0x000fe40000000022 */
[----:B------:R-:W-:Y:S01]  /*57f0*/  IADD3.X R33, R33, UR9, R35, P2, !PT ;  /* 0x0000000921217c10 */ /* 0x000fe200097fe423 */
[----:B------:R-:W-:Y:S08]  /*5800*/  @P5 BRA `(.L_x_40) ;  /* 0x0000000000045947 */ /* 0x000ff00003800000 */
[----:B------:R0:W5:Y:S02]  /*5810*/  LDG.E.U8 R34, desc[UR16][R32.64] ;  /* 0x0000001020227981 */ /* 0x000164000c1e1100 */
.L_x_40:
[----:B------:R-:W-:Y:S05]  /*5820*/  BSYNC B1 ;  /* 0x0000000000017941 */ /* 0x000fea0003800000 */
.L_x_39:
[----:B-----5:R-:W-:Y:S01]  /*5830*/  LOP3.LUT R34, R34, 0xff, RZ, 0xc0, !PT ;  /* 0x000000ff22227812 */ /* 0x020fe200078ec0ff */
[----:B------:R-:W-:Y:S01]  /*5840*/  BSSY B1, `(.L_x_41) ;  /* 0x000000b000017945 */ /* 0x000fe20003800000 */
[----:B------:R-:W-:Y:S02]  /*5850*/  ISETP.LT.OR P3, PT, R41, 0x2, !P1 ;  /* 0x000000022900780c */ /* 0x000fe40004f61670 */
[----:B------:R-:W-:-:S05]  /*5860*/  F2FP.F16.E5M2.UNPACK_B R34, R34 ;  /* 0x00000022ff22723e */ /* 0x000fca00020004ff */
[----:B------:R-:W-:-:S05]  /*5870*/  HADD2.F32 R34, -RZ, R34.H0_H0 ;  /* 0x20000022ff227230 */ /* 0x000fca0000004100 */
[----:B------:R-:W-:Y:S01]  /*5880*/  FMUL R35, R34, UR21 ;  /* 0x0000001522237c20 */ /* 0x000fe20008400000 */
[----:B------:R-:W-:-:S03]  /*5890*/  PRMT R34, RZ, 0x7610, R34 ;  /* 0x00007610ff227816 */ /* 0x000fc60000000022 */
[----:B------:R-:W-:-:S05]  /*58a0*/  FFMA R35, R226, UR20, R35 ;  /* 0x00000014e2237c23 */ /* 0x000fca0008000023 */
[----:B------:R-:W-:-:S05]  /*58b0*/  F2FP.SATFINITE.E5M2.F32.PACK_AB_MERGE_C R35, RZ, R35, RZ ;  /* 0x00000023ff23723e */ /* 0x000fca00048060ff */
[----:B------:R1:W-:Y:S01]  /*58c0*/  @!P5 STG.E.U8 desc[UR16][R24.64], R35 ;  /* 0x000000231800d986 */ /* 0x0003e2000c101110 */
[----:B------:R-:W-:Y:S05]  /*58d0*/  @P3 BRA `(.L_x_42) ;  /* 0x0000000000043947 */ /* 0x000fea0003800000 */
[----:B------:R2:W5:Y:S02]  /*58e0*/  LDG.E.U8 R34, desc[UR16][R32.64+0x1] ;  /* 0x0000011020227981 */ /* 0x000564000c1e1100 */
.L_x_42:
[----:B------:R-:W-:Y:S05]  /*58f0*/  BSYNC B1 ;  /* 0x0000000000017941 */ /* 0x000fea0003800000 */
.L_x_41:
[----:B-----5:R-:W-:Y:S01]  /*5900*/  LOP3.LUT R34, R34, 0xff, RZ, 0xc0, !PT ;  /* 0x000000ff22227812 */ /* 0x020fe200078ec0ff */
[----:B------:R-:W-:Y:S01]  /*5910*/  BSSY B1, `(.L_x_43) ;  /* 0x0000013000017945 */ /* 0x000fe20003800000 */
[----:B------:R-:W-:Y:S02]  /*5920*/  IADD3 R45, P2, R43, 0x8, RZ ;  /* 0x000000082b2d7810 */ /* 0x000fe40007f5e0ff */
[----:B------:R-:W-:-:S03]  /*5930*/  F2FP.F16.E5M2.UNPACK_B R34, R34 ;  /* 0x00000022ff22723e */ /* 0x000fc600020004ff */
[----:B-1----:R-:W-:Y:S01]  /*5940*/  IMAD.X R35, RZ, RZ, R39, P2 ;  /* 0x000000ffff237224 */ /* 0x002fe200010e0627 */
[----:B------:R-:W-:Y:S01]  /*5950*/  ISETP.GE.AND P2, PT, R42, 0x9, PT ;  /* 0x000000092a00780c */ /* 0x000fe20003f46270 */
[----:B------:R-:W-:Y:S02]  /*5960*/  HADD2.F32 R34, -RZ, R34.H0_H0 ;  /* 0x20000022ff227230 */ /* 0x000fe40000004100 */
[----:B------:R-:W-:Y:S01]  /*5970*/  IMAD R46, R35, UR6, RZ ;  /* 0x00000006232e7c24 */ /* 0x000fe2000f8e02ff */
[----:B------:R-:W-:Y:S02]  /*5980*/  ISETP.LT.OR P5, PT, R41, 0x1, !P2 ;  /* 0x000000012900780c */ /* 0x000fe400057a1670 */
[----:B------:R-:W-:Y:S01]  /*5990*/  FMUL R44, R34, UR21 ;  /* 0x00000015222c7c20 */ /* 0x000fe20008400000 */
[----:B------:R-:W-:-:S04]  /*59a0*/  IMAD.WIDE.U32 R34, R45, UR6, R36 ;  /* 0x000000062d227c25 */ /* 0x000fc8000f8e0024 */
[----:B------:R-:W-:Y:S01]  /*59b0*/  FFMA R44, R225, UR20, R44 ;  /* 0x00000014e12c7c23 */ /* 0x000fe2000800002c */
[----:B------:R-:W-:Y:S01]  /*59c0*/  IMAD R45, R45, UR7, R46 ;  /* 0x000000072d2d7c24 */ /* 0x000fe2000f8e022e */
[----:B------:R-:W-:-:S03]  /*59d0*/  IADD3 R34, P6, R34, UR8, RZ ;  /* 0x0000000822227c10 */ /* 0x000fc6000ffde0ff */
[----:B------:R-:W-:Y:S02]  /*59e0*/  F2FP.SATFINITE.E5M2.F32.PACK_AB_MERGE_C R47, RZ, R44, RZ ;  /* 0x0000002cff2f723e */ /* 0x000fe400048060ff */
[----:B------:R-:W-:Y:S02]  /*59f0*/  IADD3.X R35, R35, UR9, R45, P6, !PT ;  /* 0x0000000923237c10 */ /* 0x000fe4000b7fe42d */
[----:B------:R-:W-:Y:S01]  /*5a00*/  PRMT R44, RZ, 0x7610, R44 ;  /* 0x00007610ff2c7816 */ /* 0x000fe2000000002c */
[----:B------:R1:W-:Y:S01]  /*5a10*/  @!P3 STG.E.U8 desc[UR16][R24.64+0x1], R47 ;  /* 0x0000012f1800b986 */ /* 0x0003e2000c101110 */
[----:B------:R-:W-:Y:S05]  /*5a20*/  @P5 BRA `(.L_x_44) ;  /* 0x0000000000045947 */ /* 0x000fea0003800000 */
[----:B------:R4:W5:Y:S02]  /*5a30*/  LDG.E.U8 R44, desc[UR16][R34.64] ;  /* 0x00000010222c7981 */ /* 0x000964000c1e1100 */
.L_x_44:
[----:B------:R-:W-:Y:S05]  /*5a40*/  BSYNC B1 ;  /* 0x0000000000017941 */ /* 0x000fea0003800000 */
.L_x_43:
        /* <DEDUP_REMOVED lines=12> */
.L_x_46:
[----:B------:R-:W-:Y:S05]  /*5b10*/  BSYNC B1 ;  /* 0x0000000000017941 */ /* 0x000fea0003800000 */
.L_x_45:
[----:B-----5:R-:W-:Y:S01]  /*5b20*/  LOP3.LUT R44, R44, 0xff, RZ, 0xc0, !PT ;  /* 0x000000ff2c2c7812 */ /* 0x020fe200078ec0ff */
[----:B------:R-:W-:Y:S01]  /*5b30*/  BSSY B1, `(.L_x_47) ;  /* 0x000000b000017945 */ /* 0x000fe20003800000 */
[----:B------:R-:W-:Y:S02]  /*5b40*/  ISETP.LT.OR P5, PT, R41, 0x9, !P1 ;  /* 0x000000092900780c */ /* 0x000fe40004fa1670 */
[----:B------:R-:W-:-:S05]  /*5b50*/  F2FP.F16.E5M2.UNPACK_B R44, R44 ;  /* 0x0000002cff2c723e */ /* 0x000fca00020004ff */
[----:B------:R-:W-:-:S05]  /*5b60*/  HADD2.F32 R44, -RZ, R44.H0_H0 ;  /* 0x2000002cff2c7230 */ /* 0x000fca0000004100 */
[----:B------:R-:W-:-:S04]  /*5b70*/  FMUL R44, R44, UR21 ;  /* 0x000000152c2c7c20 */ /* 0x000fc80008400000 */
[----:B------:R-:W-:-:S05]  /*5b80*/  FFMA R44, R223, UR20, R44 ;  /* 0x00000014df2c7c23 */ /* 0x000fca000800002c */
[----:B0-----:R-:W-:Y:S02]  /*5b90*/  F2FP.SATFINITE.E5M2.F32.PACK_AB_MERGE_C R45, RZ, R44, RZ ;  /* 0x0000002cff2d723e */ /* 0x001fe400048060ff */
[----:B------:R-:W-:-:S03]  /*5ba0*/  PRMT R44, RZ, 0x7610, R44 ;  /* 0x00007610ff2c7816 */ /* 0x000fc6000000002c */
[----:B------:R0:W-:Y:S01]  /*5bb0*/  @!P3 STG.E.U8 desc[UR16][R26.64+0x1], R45 ;  /* 0x0000012d1a00b986 */ /* 0x0001e2000c101110 */
[----:B------:R-:W-:Y:S05]  /*5bc0*/  @P5 BRA `(.L_x_48) ;  /* 0x0000000000045947 */ /* 0x000fea0003800000 */
[----:B------:R0:W5:Y:S02]  /*5bd0*/  LDG.E.U8 R44, desc[UR16][R32.64+0x8] ;  /* 0x00000810202c7981 */ /* 0x000164000c1e1100 */
.L_x_48:
[----:B------:R-:W-:Y:S05]  /*5be0*/  BSYNC B1 ;  /* 0x0000000000017941 */ /* 0x000fea0003800000 */
.L_x_47:
[----:B-----5:R-:W-:Y:S01]  /*5bf0*/  LOP3.LUT R44, R44, 0xff, RZ, 0xc0, !PT ;  /* 0x000000ff2c2c7812 */ /* 0x020fe200078ec0ff */
[----:B------:R-:W-:Y:S01]  /*5c00*/  BSSY B1, `(.L_x_49) ;  /* 0x000000b000017945 */ /* 0x000fe20003800000 */
[----:B------:R-:W-:Y:S02]  /*5c10*/  ISETP.LT.OR P3, PT, R41, 0xa, !P1 ;  /* 0x0000000a2900780c */ /* 0x000fe40004f61670 */
[----:B------:R-:W-:-:S05]  /*5c20*/  F2FP.F16.E5M2.UNPACK_B R44, R44 ;  /* 0x0000002cff2c723e */ /* 0x000fca00020004ff */
[----:B------:R-:W-:-:S05]  /*5c30*/  HADD2.F32 R44, -RZ, R44.H0_H0 ;  /* 0x2000002cff2c7230 */ /* 0x000fca0000004100 */
[----:B0-----:R-:W-:Y:S01]  /*5c40*/  FMUL R45, R44, UR21 ;  /* 0x000000152c2d7c20 */ /* 0x001fe20008400000 */
[----:B------:R-:W-:-:S03]  /*5c50*/  PRMT R44, RZ, 0x7610, R44 ;  /* 0x00007610ff2c7816 */ /* 0x000fc6000000002c */
[----:B------:R-:W-:-:S05]  /*5c60*/  FFMA R45, R222, UR20, R45 ;  /* 0x00000014de2d7c23 */ /* 0x000fca000800002d */
[----:B------:R-:W-:-:S05]  /*5c70*/  F2FP.SATFINITE.E5M2.F32.PACK_AB_MERGE_C R45, RZ, R45, RZ ;  /* 0x0000002dff2d723e */ /* 0x000fca00048060ff */
[----:B------:R0:W-:Y:S01]  /*5c80*/  @!P5 STG.E.U8 desc[UR16][R24.64+0x8], R45 ;  /* 0x0000082d1800d986 */ /* 0x0001e2000c101110 */
[----:B------:R-:W-:Y:S05]  /*5c90*/  @P3 BRA `(.L_x_50) ;  /* 0x0000000000043947 */ /* 0x000fea0003800000 */
[----:B------:R0:W5:Y:S02]  /*5ca0*/  LDG.E.U8 R44, desc[UR16][R32.64+0x9] ;  /* 0x00000910202c7981 */ /* 0x000164000c1e1100 */
.L_x_50:
[----:B------:R-:W-:Y:S05]  /*5cb0*/  BSYNC B1 ;  /* 0x0000000000017941 */ /* 0x000fea0003800000 */
.L_x_49:
        /* <DEDUP_REMOVED lines=12> */
.L_x_52:
[----:B------:R-:W-:Y:S05]  /*5d80*/  BSYNC B1 ;  /* 0x0000000000017941 */ /* 0x000fea0003800000 */
.L_x_51:
        /* <DEDUP_REMOVED lines=12> */
.L_x_54:
[----:B------:R-:W-:Y:S05]  /*5e50*/  BSYNC B1 ;  /* 0x0000000000017941 */ /* 0x000fea0003800000 */
.L_x_53:
        /* <DEDUP_REMOVED lines=12> */
.L_x_56:
[----:B------:R-:W-:Y:S05]  /*5f20*/  BSYNC B1 ;  /* 0x0000000000017941 */ /* 0x000fea0003800000 */
.L_x_55:
        /* <DEDUP_REMOVED lines=12> */
.L_x_58:
[----:B------:R-:W-:Y:S05]  /*5ff0*/  BSYNC B1 ;  /* 0x0000000000017941 */ /* 0x000fea0003800000 */
.L_x_57:
        /* <DEDUP_REMOVED lines=12> */
.L_x_60:
[----:B------:R-:W-:Y:S05]  /*60c0*/  BSYNC B1 ;  /* 0x0000000000017941 */ /* 0x000fea0003800000 */
.L_x_59:
        /* <DEDUP_REMOVED lines=12> */
.L_x_62:
[----:B------:R-:W-:Y:S05]  /*6190*/  BSYNC B1 ;  /* 0x0000000000017941 */ /* 0x000fea0003800000 */
.L_x_61:
        /* <DEDUP_REMOVED lines=12> */
.L_x_64:
[----:B------:R-:W-:Y:S05]  /*6260*/  BSYNC B1 ;  /* 0x0000000000017941 */ /* 0x000fea0003800000 */
.L_x_63:
        /* <DEDUP_REMOVED lines=12> */
.L_x_66:
[----:B------:R-:W-:Y:S05]  /*6330*/  BSYNC B1 ;  /* 0x0000000000017941 */ /* 0x000fea0003800000 */
.L_x_65:
        /* <DEDUP_REMOVED lines=12> */
.L_x_68:
[----:B------:R-:W-:Y:S05]  /*6400*/  BSYNC B1 ;  /* 0x0000000000017941 */ /* 0x000fea0003800000 */
.L_x_67:
        /* <DEDUP_REMOVED lines=12> */
.L_x_70:
[----:B------:R-:W-:Y:S05]  /*64d0*/  BSYNC B1 ;  /* 0x0000000000017941 */ /* 0x000fea0003800000 */
.L_x_69:
        /* <DEDUP_REMOVED lines=12> */
.L_x_72:
[----:B------:R-:W-:Y:S05]  /*65a0*/  BSYNC B1 ;  /* 0x0000000000017941 */ /* 0x000fea0003800000 */
.L_x_71:
        /* <DEDUP_REMOVED lines=12> */
.L_x_74:
[----:B------:R-:W-:Y:S05]  /*6670*/  BSYNC B1 ;  /* 0x0000000000017941 */ /* 0x000fea0003800000 */
.L_x_73:
        /* <DEDUP_REMOVED lines=12> */
.L_x_76:
[----:B------:R-:W-:Y:S05]  /*6740*/  BSYNC B1 ;  /* 0x0000000000017941 */ /* 0x000fea0003800000 */
.L_x_75:
        /* <DEDUP_REMOVED lines=12> */
.L_x_78:
[----:B------:R-:W-:Y:S05]  /*6810*/  BSYNC B1 ;  /* 0x0000000000017941 */ /* 0x000fea0003800000 */
.L_x_77:
        /* <DEDUP_REMOVED lines=12> */
.L_x_80:
[----:B------:R-:W-:Y:S05]  /*68e0*/  BSYNC B1 ;  /* 0x0000000000017941 */ /* 0x000fea0003800000 */
.L_x_79:
        /* <DEDUP_REMOVED lines=12> */
.L_x_82:
[----:B------:R-:W-:Y:S05]  /*69b0*/  BSYNC B1 ;  /* 0x0000000000017941 */ /* 0x000fea0003800000 */
.L_x_81:
        /* <DEDUP_REMOVED lines=12> */
.L_x_84:
[----:B------:R-:W-:Y:S05]  /*6a80*/  BSYNC B1 ;  /* 0x0000000000017941 */ /* 0x000fea0003800000 */
.L_x_83:
        /* <DEDUP_REMOVED lines=12> */
.L_x_86:
[----:B------:R-:W-:Y:S05]  /*6b50*/  BSYNC B1 ;  /* 0x0000000000017941 */ /* 0x000fea0003800000 */
.L_x_85:
        /* <DEDUP_REMOVED lines=12> */
.L_x_88:
[----:B------:R-:W-:Y:S05]  /*6c20*/  BSYNC B1 ;  /* 0x0000000000017941 */ /* 0x000fea0003800000 */
.L_x_87:
        /* <DEDUP_REMOVED lines=12> */
.L_x_90:
[----:B------:R-:W-:Y:S05]  /*6cf0*/  BSYNC B1 ;  /* 0x0000000000017941 */ /* 0x000fea0003800000 */
.L_x_89:
        /* <DEDUP_REMOVED lines=12> */
.L_x_92:
[----:B------:R-:W-:Y:S05]  /*6dc0*/  BSYNC B1 ;  /* 0x0000000000017941 */ /* 0x000fea0003800000 */
.L_x_91:
        /* <DEDUP_REMOVED lines=12> */
.L_x_94:
[----:B------:R-:W-:Y:S05]  /*6e90*/  BSYNC B1 ;  /* 0x0000000000017941 */ /* 0x000fea0003800000 */
.L_x_93:
        /* <DEDUP_REMOVED lines=12> */
.L_x_96:
[----:B------:R-:W-:Y:S05]  /*6f60*/  BSYNC B1 ;  /* 0x0000000000017941 */ /* 0x000fea0003800000 */
.L_x_95:
        /* <DEDUP_REMOVED lines=12> */
.L_x_98:
[----:B------:R-:W-:Y:S05]  /*7030*/  BSYNC B1 ;  /* 0x0000000000017941 */ /* 0x000fea0003800000 */
.L_x_97:
        /* <DEDUP_REMOVED lines=12> */
.L_x_100:
[----:B------:R-:W-:Y:S05]  /*7100*/  BSYNC B1 ;  /* 0x0000000000017941 */ /* 0x000fea0003800000 */
.L_x_99:
        /* <DEDUP_REMOVED lines=12> */
.L_x_102:
[----:B------:R-:W-:Y:S05]  /*71d0*/  BSYNC B1 ;  /* 0x0000000000017941 */ /* 0x000fea0003800000 */
.L_x_101:
        /* <DEDUP_REMOVED lines=12> */
.L_x_104:
[----:B------:R-:W-:Y:S05]  /*72a0*/  BSYNC B1 ;  /* 0x0000000000017941 */ /* 0x000fea0003800000 */
.L_x_103:
        /* <DEDUP_REMOVED lines=12> */
.L_x_106:
[----:B------:R-:W-:Y:S05]  /*7370*/  BSYNC B1 ;  /* 0x0000000000017941 */ /* 0x000fea0003800000 */
.L_x_105:
        /* <DEDUP_REMOVED lines=12> */
.L_x_108:
[----:B------:R-:W-:Y:S05]  /*7440*/  BSYNC B1 ;  /* 0x0000000000017941 */ /* 0x000fea0003800000 */
.L_x_107:
        /* <DEDUP_REMOVED lines=12> */
.L_x_110:
[----:B------:R-:W-:Y:S05]  /*7510*/  BSYNC B1 ;  /* 0x0000000000017941 */ /* 0x000fea0003800000 */
.L_x_109:
        /* <DEDUP_REMOVED lines=12> */
.L_x_112:
[----:B------:R-:W-:Y:S05]  /*75e0*/  BSYNC B1 ;  /* 0x0000000000017941 */ /* 0x000fea0003800000 */
.L_x_111:
        /* <DEDUP_REMOVED lines=12> */
.L_x_114:
[----:B------:R-:W-:Y:S05]  /*76b0*/  BSYNC B1 ;  /* 0x0000000000017941 */ /* 0x000fea0003800000 */
.L_x_113:
        /* <DEDUP_REMOVED lines=12> */
.L_x_116:
[----:B------:R-:W-:Y:S05]  /*7780*/  BSYNC B1 ;  /* 0x0000000000017941 */ /* 0x000fea0003800000 */
.L_x_115:
        /* <DEDUP_REMOVED lines=12> */
.L_x_118:
[----:B------:R-:W-:Y:S05]  /*7850*/  BSYNC B1 ;  /* 0x0000000000017941 */ /* 0x000fea0003800000 */
.L_x_117:
        /* <DEDUP_REMOVED lines=12> */
.L_x_120:
[----:B------:R-:W-:Y:S05]  /*7920*/  BSYNC B1 ;  /* 0x0000000000017941 */ /* 0x000fea0003800000 */
.L_x_119:
        /* <DEDUP_REMOVED lines=12> */
.L_x_122:
[----:B------:R-:W-:Y:S05]  /*79f0*/  BSYNC B1 ;  /* 0x0000000000017941 */ /* 0x000fea0003800000 */
.L_x_121:
        /* <DEDUP_REMOVED lines=12> */
.L_x_124:
[----:B------:R-:W-:Y:S05]  /*7ac0*/  BSYNC B1 ;  /* 0x0000000000017941 */ /* 0x000fea0003800000 */
.L_x_123:
        /* <DEDUP_REMOVED lines=12> */
.L_x_126:
[----:B------:R-:W-:Y:S05]  /*7b90*/  BSYNC B1 ;  /* 0x0000000000017941 */ /* 0x000fea0003800000 */
.L_x_125:
        /* <DEDUP_REMOVED lines=12> */
.L_x_128:
[----:B------:R-:W-:Y:S05]  /*7c60*/  BSYNC B1 ;  /* 0x0000000000017941 */ /* 0x000fea0003800000 */
.L_x_127:
        /* <DEDUP_REMOVED lines=12> */
.L_x_130:
[----:B------:R-:W-:Y:S05]  /*7d30*/  BSYNC B1 ;  /* 0x0000000000017941 */ /* 0x000fea0003800000 */
.L_x_129:
        /* <DEDUP_REMOVED lines=12> */
.L_x_132:
[----:B------:R-:W-:Y:S05]  /*7e00*/  BSYNC B1 ;  /* 0x0000000000017941 */ /* 0x000fea0003800000 */
.L_x_131:
        /* <DEDUP_REMOVED lines=12> */
.L_x_134:
[----:B------:R-:W-:Y:S05]  /*7ed0*/  BSYNC B1 ;  /* 0x0000000000017941 */ /* 0x000fea0003800000 */
.L_x_133:
        /* <DEDUP_REMOVED lines=12> */
.L_x_136:
[----:B------:R-:W-:Y:S05]  /*7fa0*/  BSYNC B1 ;  /* 0x0000000000017941 */ /* 0x000fea0003800000 */
.L_x_135:
        /* <DEDUP_REMOVED lines=12> */
.L_x_138:
[----:B------:R-:W-:Y:S05]  /*8070*/  BSYNC B1 ;  /* 0x0000000000017941 */ /* 0x000fea0003800000 */
.L_x_137:
        /* <DEDUP_REMOVED lines=12> */
.L_x_140:
[----:B------:R-:W-:Y:S05]  /*8140*/  BSYNC B1 ;  /* 0x0000000000017941 */ /* 0x000fea0003800000 */
.L_x_139:
        /* <DEDUP_REMOVED lines=12> */
.L_x_142:
[----:B------:R-:W-:Y:S05]  /*8210*/  BSYNC B1 ;  /* 0x0000000000017941 */ /* 0x000fea0003800000 */
.L_x_141:
        /* <DEDUP_REMOVED lines=12> */
.L_x_144:
[----:B------:R-:W-:Y:S05]  /*82e0*/  BSYNC B1 ;  /* 0x0000000000017941 */ /* 0x000fea0003800000 */
.L_x_143:
        /* <DEDUP_REMOVED lines=12> */
.L_x_146:
[----:B------:R-:W-:Y:S05]  /*83b0*/  BSYNC B1 ;  /* 0x0000000000017941 */ /* 0x000fea0003800000 */
.L_x_145:
        /* <DEDUP_REMOVED lines=12> */
.L_x_148:
[----:B------:R-:W-:Y:S05]  /*8480*/  BSYNC B1 ;  /* 0x0000000000017941 */ /* 0x000fea0003800000 */
.L_x_147:
        /* <DEDUP_REMOVED lines=12> */
.L_x_150:
[----:B------:R-:W-:Y:S05]  /*8550*/  BSYNC B1 ;  /* 0x0000000000017941 */ /* 0x000fea0003800000 */
.L_x_149:
        /* <DEDUP_REMOVED lines=12> */
.L_x_152:
[----:B------:R-:W-:Y:S05]  /*8620*/  BSYNC B1 ;  /* 0x0000000000017941 */ /* 0x000fea0003800000 */
.L_x_151:
        /* <DEDUP_REMOVED lines=12> */
.L_x_154:
[----:B------:R-:W-:Y:S05]  /*86f0*/  BSYNC B1 ;  /* 0x0000000000017941 */ /* 0x000fea0003800000 */
.L_x_153:
        /* <DEDUP_REMOVED lines=12> */
.L_x_156:
[----:B------:R-:W-:Y:S05]  /*87c0*/  BSYNC B1 ;  /* 0x0000000000017941 */ /* 0x000fea0003800000 */
.L_x_155:
        /* <DEDUP_REMOVED lines=12> */
.L_x_158:
[----:B------:R-:W-:Y:S05]  /*8890*/  BSYNC B1 ;  /* 0x0000000000017941 */ /* 0x000fea0003800000 */
.L_x_157:
        /* <DEDUP_REMOVED lines=12> */
.L_x_160:
[----:B------:R-:W-:Y:S05]  /*8960*/  BSYNC B1 ;  /* 0x0000000000017941 */ /* 0x000fea0003800000 */
.L_x_159:
        /* <DEDUP_REMOVED lines=12> */
.L_x_162:
[----:B------:R-:W-:Y:S05]  /*8a30*/  BSYNC B1 ;  /* 0x0000000000017941 */ /* 0x000fea0003800000 */
.L_x_161:
[----:B-----5:R-:W-:Y:S01]  /*8a40*/  LOP3.LUT R44, R44, 0xff, RZ, 0xc0, !PT ;  /* 0x000000ff2c2c7812 */ /* 0x020fe200078ec0ff */
[----:B------:R-:W-:Y:S01]  /*8a50*/  BSSY B1, `(.L_x_163) ;  /* 0x000000b000017945 */ /* 0x000fe20003800000 */
[----:B------:R-:W-:Y:S02]  /*8a60*/  ISETP.LT.OR P3, PT, R41, 0x79, !P2 ;  /* 0x000000792900780c */ /* 0x000fe40005761670 */
[----:B------:R-:W-:Y:S02]  /*8a70*/  F2FP.F16.E5M2.UNPACK_B R44, R44 ;  /* 0x0000002cff2c723e */ /* 0x000fe400020004ff */
[----:B0-2---:R-:W-:-:S03]  /*8a80*/  PRMT R32, RZ, 0x7610, R32 ;  /* 0x00007610ff207816 */ /* 0x005fc60000000020 */
[----:B------:R-:W-:-:S05]  /*8a90*/  HADD2.F32 R44, -RZ, R44.H0_H0 ;  /* 0x2000002cff2c7230 */ /* 0x000fca0000004100 */
[----:B------:R-:W-:-:S04]  /*8aa0*/  FMUL R44, R44, UR21 ;  /* 0x000000152c2c7c20 */ /* 0x000fc80008400000 */
[----:B------:R-:W-:-:S05]  /*8ab0*/  FFMA R44, R165, UR20, R44 ;  /* 0x00000014a52c7c23 */ /* 0x000fca000800002c */
[----:B------:R-:W-:-:S05]  /*8ac0*/  F2FP.SATFINITE.E5M2.F32.PACK_AB_MERGE_C R33, RZ, R44, RZ ;  /* 0x0000002cff21723e */ /* 0x000fca00048060ff */
[----:B------:R0:W-:Y:S01]  /*8ad0*/  @!P1 STG.E.U8 desc[UR16][R24.64+0x79], R33 ;  /* 0x0000792118009986 */ /* 0x0001e2000c101110 */
[----:B------:R-:W-:Y:S05]  /*8ae0*/  @P3 BRA `(.L_x_164) ;  /* 0x0000000000043947 */ /* 0x000fea0003800000 */
[----:B------:R2:W5:Y:S02]  /*8af0*/  LDG.E.U8 R32, desc[UR16][R34.64+0x78] ;  /* 0x0000781022207981 */ /* 0x000564000c1e1100 */
.L_x_164:
[----:B------:R-:W-:Y:S05]  /*8b00*/  BSYNC B1 ;  /* 0x0000000000017941 */ /* 0x000fea0003800000 */
.L_x_163:
[----:B-----5:R-:W-:Y:S01]  /*8b10*/  LOP3.LUT R32, R32, 0xff, RZ, 0xc0, !PT ;  /* 0x000000ff20207812 */ /* 0x020fe200078ec0ff */
[----:B------:R-:W-:Y:S01]  /*8b20*/  BSSY B1, `(.L_x_165) ;  /* 0x000000b000017945 */ /* 0x000fe20003800000 */
[----:B------:R-:W-:Y:S02]  /*8b30*/  ISETP.LT.OR P2, PT, R41, 0x7a, !P2 ;  /* 0x0000007a2900780c */ /* 0x000fe40005741670 */
[----:B------:R-:W-:Y:S02]  /*8b40*/  F2FP.F16.E5M2.UNPACK_B R32, R32 ;  /* 0x00000020ff20723e */ /* 0x000fe400020004ff */
[----:B01----:R-:W-:-:S03]  /*8b50*/  PRMT R24, RZ, 0x7610, R24 ;  /* 0x00007610ff187816 */ /* 0x003fc60000000018 */
[----:B------:R-:W-:-:S05]  /*8b60*/  HADD2.F32 R32, -RZ, R32.H0_H0 ;  /* 0x20000020ff207230 */ /* 0x000fca0000004100 */
[----:B------:R-:W-:-:S04]  /*8b70*/  FMUL R25, R32, UR21 ;  /* 0x0000001520197c20 */ /* 0x000fc80008400000 */
[----:B------:R-:W-:-:S05]  /*8b80*/  FFMA R25, R164, UR20, R25 ;  /* 0x00000014a4197c23 */ /* 0x000fca0008000019 */
[----:B------:R-:W-:-:S05]  /*8b90*/  F2FP.SATFINITE.E5M2.F32.PACK_AB_MERGE_C R25, RZ, R25, RZ ;  /* 0x00000019ff19723e */ /* 0x000fca00048060ff */
[----:B------:R0:W-:Y:S01]  /*8ba0*/  @!P3 STG.E.U8 desc[UR16][R26.64+0x78], R25 ;  /* 0x000078191a00b986 */ /* 0x0001e2000c101110 */
[----:B------:R-:W-:Y:S05]  /*8bb0*/  @P2 BRA `(.L_x_166) ;  /* 0x0000000000042947 */ /* 0x000fea0003800000 */
[----:B------:R1:W5:Y:S02]  /*8bc0*/  LDG.E.U8 R24, desc[UR16][R34.64+0x79] ;  /* 0x0000791022187981 */ /* 0x000364000c1e1100 */
.L_x_166:
[----:B------:R-:W-:Y:S05]  /*8bd0*/  BSYNC B1 ;  /* 0x0000000000017941 */ /* 0x000fea0003800000 */
.L_x_165:
[----:B-----5:R-:W-:Y:S01]  /*8be0*/  LOP3.LUT R24, R24, 0xff, RZ, 0xc0, !PT ;  /* 0x000000ff18187812 */ /* 0x020fe200078ec0ff */
[----:B------:R-:W-:Y:S01]  /*8bf0*/  BSSY B1, `(.L_x_167) ;  /* 0x0000013000017945 */ /* 0x000fe20003800000 */
[----:B------:R-:W-:Y:S02]  /*8c00*/  IADD3 R33, P1, R43, 0x80, RZ ;  /* 0x000000802b217810 */ /* 0x000fe40007f3e0ff */
[----:B------:R-:W-:-:S03]  /*8c10*/  F2FP.F16.E5M2.UNPACK_B R24, R24 ;  /* 0x00000018ff18723e */ /* 0x000fc600020004ff */
[----:B0-----:R-:W-:Y:S01]  /*8c20*/  IMAD.X R25, RZ, RZ, R39, P1 ;  /* 0x000000ffff197224 */ /* 0x001fe200008e0627 */
[----:B------:R-:W-:Y:S01]  /*8c30*/  ISETP.GE.AND P1, PT, R42, 0x81, PT ;  /* 0x000000812a00780c */ /* 0x000fe20003f26270 */
[----:B------:R-:W-:Y:S02]  /*8c40*/  HADD2.F32 R24, -RZ, R24.H0_H0 ;  /* 0x20000018ff187230 */ /* 0x000fe40000004100 */
[----:B-12-4-:R-:W-:Y:S01]  /*8c50*/  IMAD R34, R25, UR6, RZ ;  /* 0x0000000619227c24 */ /* 0x016fe2000f8e02ff */
        /* <DEDUP_REMOVED lines=12> */
.L_x_168:
[----:B------:R-:W-:Y:S05]  /*8d20*/  BSYNC B1 ;  /* 0x0000000000017941 */ /* 0x000fea0003800000 */
.L_x_167:
[----:B-----5:R-:W-:Y:S01]  /*8d30*/  LOP3.LUT R32, R32, 0xff, RZ, 0xc0, !PT ;  /* 0x000000ff20207812 */ /* 0x020fe200078ec0ff */
[----:B------:R-:W-:Y:S01]  /*8d40*/  BSSY B1, `(.L_x_169) ;  /* 0x000000b000017945 */ /* 0x000fe20003800000 */
[----:B------:R-:W-:Y:S02]  /*8d50*/  ISETP.LT.OR P3, PT, R41, 0x2, !P1 ;  /* 0x000000022900780c */ /* 0x000fe40004f61670 */
[----:B------:R-:W-:Y:S02]  /*8d60*/  F2FP.F16.E5M2.UNPACK_B R32, R32 ;  /* 0x00000020ff20723e */ /* 0x000fe400020004ff */
[----:B0-----:R-:W-:-:S03]  /*8d70*/  PRMT R26, RZ, 0x7610, R26 ;  /* 0x00007610ff1a7816 */ /* 0x001fc6000000001a */
[----:B------:R-:W-:-:S05]  /*8d80*/  HADD2.F32 R32, -RZ, R32.H0_H0 ;  /* 0x20000020ff207230 */ /* 0x000fca0000004100 */
[----:B------:R-:W-:-:S04]  /*8d90*/  FMUL R27, R32, UR21 ;  /* 0x00000015201b7c20 */ /* 0x000fc80008400000 */
[----:B------:R-:W-:-:S05]  /*8da0*/  FFMA R27, R162, UR20, R27 ;  /* 0x00000014a21b7c23 */ /* 0x000fca000800001b */
[----:B------:R-:W-:-:S05]  /*8db0*/  F2FP.SATFINITE.E5M2.F32.PACK_AB_MERGE_C R27, RZ, R27, RZ ;  /* 0x0000001bff1b723e */ /* 0x000fca00048060ff */
[----:B------:R0:W-:Y:S01]  /*8dc0*/  @!P5 STG.E.U8 desc[UR16][R30.64], R27 ;  /* 0x0000001b1e00d986 */ /* 0x0001e2000c101110 */
[----:B------:R-:W-:Y:S05]  /*8dd0*/  @P3 BRA `(.L_x_170) ;  /* 0x0000000000043947 */ /* 0x000fea0003800000 */
[----:B------:R2:W5:Y:S02]  /*8de0*/  LDG.E.U8 R26, desc[UR16][R24.64+0x1] ;  /* 0x00000110181a7981 */ /* 0x000564000c1e1100 */
.L_x_170:
[----:B------:R-:W-:Y:S05]  /*8df0*/  BSYNC B1 ;  /* 0x0000000000017941 */ /* 0x000fea0003800000 */
.L_x_169:
[----:B-----5:R-:W-:Y:S01]  /*8e00*/  LOP3.LUT R26, R26, 0xff, RZ, 0xc0, !PT ;  /* 0x000000ff1a1a7812 */ /* 0x020fe200078ec0ff */
[----:B------:R-:W-:Y:S01]  /*8e10*/  BSSY B1, `(.L_x_171) ;  /* 0x0000013000017945 */ /* 0x000fe20003800000 */
[----:B------:R-:W-:Y:S02]  /*8e20*/  IADD3 R43, P2, R43, 0x88, RZ ;  /* 0x000000882b2b7810 */ /* 0x000fe40007f5e0ff */
[----:B------:R-:W-:Y:S02]  /*8e30*/  F2FP.F16.E5M2.UNPACK_B R26, R26 ;  /* 0x0000001aff1a723e */ /* 0x000fe400020004ff */
[----:B------:R-:W-:Y:S01]  /*8e40*/  PRMT R32, RZ, 0x7610, R32 ;  /* 0x00007610ff207816 */ /* 0x000fe20000000020 */
[----:B------:R-:W-:Y:S01]  /*8e50*/  IMAD.X R38, RZ, RZ, R39, P2 ;  /* 0x000000ffff267224 */ /* 0x000fe200010e0627 */
[----:B------:R-:W-:Y:S01]  /*8e60*/  ISETP.GE.AND P2, PT, R42, 0x89, PT ;  /* 0x000000892a00780c */ /* 0x000fe20003f46270 */
[----:B------:R-:W-:Y:S02]  /*8e70*/  HADD2.F32 R26, -RZ, R26.H0_H0 ;  /* 0x2000001aff1a7230 */ /* 0x000fe40000004100 */
[----:B------:R-:W-:Y:S01]  /*8e80*/  IMAD R38, R38, UR6, RZ ;  /* 0x0000000626267c24 */ /* 0x000fe2000f8e02ff */
[----:B------:R-:W-:Y:S01]  /*8e90*/  ISETP.LT.OR P5, PT, R41, 0x1, !P2 ;  /* 0x000000012900780c */ /* 0x000fe200057a1670 */
[----:B------:R-:W-:-:S04]  /*8ea0*/  IMAD.WIDE.U32 R36, R43, UR6, R36 ;  /* 0x000000062b247c25 */ /* 0x000fc8000f8e0024 */
[----:B------:R-:W-:Y:S01]  /*8eb0*/  FMUL R26, R26, UR21 ;  /* 0x000000151a1a7c20 */ /* 0x000fe20008400000 */
[----:B------:R-:W-:-:S03]  /*8ec0*/  IMAD R43, R43, UR7, R38 ;  /* 0x000000072b2b7c24 */ /* 0x000fc6000f8e0226 */
[----:B------:R-:W-:Y:S01]  /*8ed0*/  FFMA R161, R161, UR20, R26 ;  /* 0x00000014a1a17c23 */ /* 0x000fe2000800001a */
[----:B------:R-:W-:-:S04]  /*8ee0*/  IADD3 R26, P6, R36, UR8, RZ ;  /* 0x00000008241a7c10 */ /* 0x000fc8000ffde0ff */
[----:B------:R-:W-:Y:S02]  /*8ef0*/  F2FP.SATFINITE.E5M2.F32.PACK_AB_MERGE_C R161, RZ, R161, RZ ;  /* 0x000000a1ffa1723e */ /* 0x000fe400048060ff */
[----:B0-----:R-:W-:-:S03]  /*8f00*/  IADD3.X R27, R37, UR9, R43, P6, !PT ;  /* 0x00000009251b7c10 */ /* 0x001fc6000b7fe42b */
[----:B------:R0:W-:Y:S01]  /*8f10*/  @!P3 STG.E.U8 desc[UR16][R30.64+0x1], R161 ;  /* 0x000001a11e00b986 */ /* 0x0001e2000c101110 */
[----:B------:R-:W-:Y:S05]  /*8f20*/  @P5 BRA `(.L_x_172) ;  /* 0x0000000000045947 */ /* 0x000fea0003800000 */
[----:B------:R4:W5:Y:S02]  /*8f30*/  LDG.E.U8 R32, desc[UR16][R26.64] ;  /* 0x000000101a207981 */ /* 0x000964000c1e1100 */
.L_x_172:
[----:B------:R-:W-:Y:S05]  /*8f40*/  BSYNC B1 ;  /* 0x0000000000017941 */ /* 0x000fea0003800000 */
.L_x_171:
        /* <DEDUP_REMOVED lines=12> */
.L_x_174:
[----:B------:R-:W-:Y:S05]  /*9010*/  BSYNC B1 ;  /* 0x0000000000017941 */ /* 0x000fea0003800000 */
.L_x_173:
        /* <DEDUP_REMOVED lines=12> */
.L_x_176:
[----:B------:R-:W-:Y:S05]  /*90e0*/  BSYNC B1 ;  /* 0x0000000000017941 */ /* 0x000fea0003800000 */
.L_x_175:
        /* <DEDUP_REMOVED lines=12> */
.L_x_178:
[----:B------:R-:W-:Y:S05]  /*91b0*/  BSYNC B1 ;  /* 0x0000000000017941 */ /* 0x000fea0003800000 */
.L_x_177:
        /* <DEDUP_REMOVED lines=12> */
.L_x_180:
[----:B------:R-:W-:Y:S05]  /*9280*/  BSYNC B1 ;  /* 0x0000000000017941 */ /* 0x000fea0003800000 */
.L_x_179:
        /* <DEDUP_REMOVED lines=12> */
.L_x_182:
[----:B------:R-:W-:Y:S05]  /*9350*/  BSYNC B1 ;  /* 0x0000000000017941 */ /* 0x000fea0003800000 */
.L_x_181:
        /* <DEDUP_REMOVED lines=12> */
.L_x_184:
[----:B------:R-:W-:Y:S05]  /*9420*/  BSYNC B1 ;  /* 0x0000000000017941 */ /* 0x000fea0003800000 */
.L_x_183:
        /* <DEDUP_REMOVED lines=12> */
.L_x_186:
[----:B------:R-:W-:Y:S05]  /*94f0*/  BSYNC B1 ;  /* 0x0000000000017941 */ /* 0x000fea0003800000 */
.L_x_185:
        /* <DEDUP_REMOVED lines=12> */
.L_x_188:
[----:B------:R-:W-:Y:S05]  /*95c0*/  BSYNC B1 ;  /* 0x0000000000017941 */ /* 0x000fea0003800000 */
.L_x_187:
        /* <DEDUP_REMOVED lines=12> */
.L_x_190:
[----:B------:R-:W-:Y:S05]  /*9690*/  BSYNC B1 ;  /* 0x0000000000017941 */ /* 0x000fea0003800000 */
.L_x_189:
[----:B-----5:R-:W-:Y:S01]  /*96a0*/  LOP3.LUT R32, R32, 0xff, RZ, 0xc0, !PT ;  /* 0x000000ff20207812 */ /* 0x020fe200078ec0ff */
[----:B------:R-:W-:Y:S01]  /*96b0*/  BSSY B1, `(.L_x_191) ;  /* 0x000000b000017945 */ /* 0x000fe20003800000 */
[----:B------:R-:W-:Y:S02]  /*96c0*/  ISETP.LT.OR P5, PT, R41, 0x19, !P1 ;  /* 0x000000192900780c */ /* 0x000fe40004fa1670 */
[----:B------:R-:W-:-:S05]  /*96d0*/  F2FP.F16.E5M2.UNPACK_B R32, R32 ;  /* 0x00000020ff20723e */ /* 0x000fca00020004ff */
[----:B------:R-:W-:-:S05]  /*96e0*/  HADD2.F32 R32, -RZ, R32.H0_H0 ;  /* 0x20000020ff207230 */ /* 0x000fca0000004100 */
[----:B------:R-:W-:-:S04]  /*96f0*/  FMUL R32, R32, UR21 ;  /* 0x0000001520207c20 */ /* 0x000fc80008400000 */
[----:B------:R-:W-:Y:S01]  /*9700*/  FFMA R32, R23, UR20, R32 ;  /* 0x0000001417207c23 */ /* 0x000fe20008000020 */
[----:B------:R-:W-:-:S04]  /*9710*/  PRMT R23, RZ, 0x7610, R23 ;  /* 0x00007610ff177816 */ /* 0x000fc80000000017 */
[----:B0-----:R-:W-:-:S05]  /*9720*/  F2FP.SATFINITE.E5M2.F32.PACK_AB_MERGE_C R33, RZ, R32, RZ ;  /* 0x00000020ff21723e */ /* 0x001fca00048060ff */
[----:B------:R0:W-:Y:S01]  /*9730*/  @!P3 STG.E.U8 desc[UR16][R28.64+0x11], R33 ;  /* 0x000011211c00b986 */ /* 0x0001e2000c101110 */
[----:B------:R-:W-:Y:S05]  /*9740*/  @P5 BRA `(.L_x_192) ;  /* 0x0000000000045947 */ /* 0x000fea0003800000 */
[----:B------:R0:W5:Y:S02]  /*9750*/  LDG.E.U8 R23, desc[UR16][R24.64+0x18] ;  /* 0x0000181018177981 */ /* 0x000164000c1e1100 */
.L_x_192:
[----:B------:R-:W-:Y:S05]  /*9760*/  BSYNC B1 ;  /* 0x0000000000017941 */ /* 0x000fea0003800000 */
.L_x_191:
        /* <DEDUP_REMOVED lines=8> */
[----:B------:R-:W-:-:S05]  /*97f0*/  F2FP.SATFINITE.E5M2.F32.PACK_AB_MERGE_C R23, RZ, R23, RZ ;  /* 0x00000017ff17723e */ /* 0x000fca00048060ff */
[----:B------:R0:W-:Y:S01]  /*9800*/  @!P5 STG.E.U8 desc[UR16][R30.64+0x18], R23 ;  /* 0x000018171e00d986 */ /* 0x0001e2000c101110 */
[----:B------:R-:W-:Y:S05]  /*9810*/  @P3 BRA `(.L_x_194) ;  /* 0x0000000000043947 */ /* 0x000fea0003800000 */
[----:B------:R0:W5:Y:S02]  /*9820*/  LDG.E.U8 R22, desc[UR16][R24.64+0x19] ;  /* 0x0000191018167981 */ /* 0x000164000c1e1100 */
.L_x_194:
[----:B------:R-:W-:Y:S05]  /*9830*/  BSYNC B1 ;  /* 0x0000000000017941 */ /* 0x000fea0003800000 */
.L_x_193:
        /* <DEDUP_REMOVED lines=12> */
.L_x_196:
[----:B------:R-:W-:Y:S05]  /*9900*/  BSYNC B1 ;  /* 0x0000000000017941 */ /* 0x000fea0003800000 */
.L_x_195:
        /* <DEDUP_REMOVED lines=12> */
.L_x_198:
[----:B------:R-:W-:Y:S05]  /*99d0*/  BSYNC B1 ;  /* 0x0000000000017941 */ /* 0x000fea0003800000 */
.L_x_197:
        /* <DEDUP_REMOVED lines=12> */
.L_x_200:
[----:B------:R-:W-:Y:S05]  /*9aa0*/  BSYNC B1 ;  /* 0x0000000000017941 */ /* 0x000fea0003800000 */
.L_x_199:
        /* <DEDUP_REMOVED lines=12> */
.L_x_202:
[----:B------:R-:W-:Y:S05]  /*9b70*/  BSYNC B1 ;  /* 0x0000000000017941 */ /* 0x000fea0003800000 */
.L_x_201:
        /* <DEDUP_REMOVED lines=12> */
.L_x_204:
[----:B------:R-:W-:Y:S05]  /*9c40*/  BSYNC B1 ;  /* 0x0000000000017941 */ /* 0x000fea0003800000 */
.L_x_203:
        /* <DEDUP_REMOVED lines=12> */
.L_x_206:
[----:B------:R-:W-:Y:S05]  /*9d10*/  BSYNC B1 ;  /* 0x0000000000017941 */ /* 0x000fea0003800000 */
.L_x_205:
        /* <DEDUP_REMOVED lines=12> */
.L_x_208:
[----:B------:R-:W-:Y:S05]  /*9de0*/  BSYNC B1 ;  /* 0x0000000000017941 */ /* 0x000fea0003800000 */
.L_x_207:
        /* <DEDUP_REMOVED lines=12> */
.L_x_210:
[----:B------:R-:W-:Y:S05]  /*9eb0*/  BSYNC B1 ;  /* 0x0000000000017941 */ /* 0x000fea0003800000 */
.L_x_209:
        /* <DEDUP_REMOVED lines=12> */
.L_x_212:
[----:B------:R-:W-:Y:S05]  /*9f80*/  BSYNC B1 ;  /* 0x0000000000017941 */ /* 0x000fea0003800000 */
.L_x_211:
        /* <DEDUP_REMOVED lines=12> */
.L_x_214:
[----:B------:R-:W-:Y:S05]  /*a050*/  BSYNC B1 ;  /* 0x0000000000017941 */ /* 0x000fea0003800000 */
.L_x_213:
        /* <DEDUP_REMOVED lines=12> */
.L_x_216:
[----:B------:R-:W-:Y:S05]  /*a120*/  BSYNC B1 ;  /* 0x0000000000017941 */ /* 0x000fea0003800000 */
.L_x_215:
        /* <DEDUP_REMOVED lines=12> */
.L_x_218:
[----:B------:R-:W-:Y:S05]  /*a1f0*/  BSYNC B1 ;  /* 0x0000000000017941 */ /* 0x000fea0003800000 */
.L_x_217:
        /* <DEDUP_REMOVED lines=12> */
.L_x_220:
[----:B------:R-:W-:Y:S05]  /*a2c0*/  BSYNC B1 ;  /* 0x0000000000017941 */ /* 0x000fea0003800000 */
.L_x_219:
        /* <DEDUP_REMOVED lines=12> */
.L_x_222:
[----:B------:R-:W-:Y:S05]  /*a390*/  BSYNC B1 ;  /* 0x0000000000017941 */ /* 0x000fea0003800000 */
.L_x_221:
        /* <DEDUP_REMOVED lines=12> */
.L_x_224:
[----:B------:R-:W-:Y:S05]  /*a460*/  BSYNC B1 ;  /* 0x0000000000017941 */ /* 0x000fea0003800000 */
.L_x_223:
        /* <DEDUP_REMOVED lines=12> */
.L_x_226:
[----:B------:R-:W-:Y:S05]  /*a530*/  BSYNC B1 ;  /* 0x0000000000017941 */ /* 0x000fea0003800000 */
.L_x_225:
        /* <DEDUP_REMOVED lines=12> */
.L_x_228:
[----:B------:R-:W-:Y:S05]  /*a600*/  BSYNC B1 ;  /* 0x0000000000017941 */ /* 0x000fea0003800000 */
.L_x_227:
        /* <DEDUP_REMOVED lines=12> */
.L_x_230:
[----:B------:R-:W-:Y:S05]  /*a6d0*/  BSYNC B1 ;  /* 0x0000000000017941 */ /* 0x000fea0003800000 */
.L_x_229:
        /* <DEDUP_REMOVED lines=12> */
.L_x_232:
[----:B------:R-:W-:Y:S05]  /*a7a0*/  BSYNC B1 ;  /* 0x0000000000017941 */ /* 0x000fea0003800000 */
.L_x_231:
        /* <DEDUP_REMOVED lines=12> */
.L_x_234:
[----:B------:R-:W-:Y:S05]  /*a870*/  BSYNC B1 ;  /* 0x0000000000017941 */ /* 0x000fea0003800000 */
.L_x_233:
[----:B-----5:R-:W-:Y:S01]  /*a880*/  LOP3.LUT R2, R2, 0xff, RZ, 0xc0, !PT ;  /* 0x000000ff02027812 */ /* 0x020fe200078ec0ff */
[----:B------:R-:W-:Y:S01]  /*a890*/  BSSY B1, `(.L_x_235) ;  /* 0x000000b000017945 */ /* 0x000fe20003800000 */
[----:B------:R-:W-:Y:S02]  /*a8a0*/  ISETP.LT.OR P5, PT, R41, 0x41, !P2 ;  /* 0x000000412900780c */ /* 0x000fe400057a1670 */
[----:B------:R-:W-:-:S05]  /*a8b0*/  F2FP.F16.E5M2.UNPACK_B R2, R2 ;  /* 0x00000002ff02723e */ /* 0x000fca00020004ff */
[----:B------:R-:W-:-:S05]  /*a8c0*/  HADD2.F32 R2, -RZ, R2.H0_H0 ;  /* 0x20000002ff027230 */ /* 0x000fca0000004100 */
[----:B0-----:R-:W-:-:S04]  /*a8d0*/  FMUL R3, R2, UR21 ;  /* 0x0000001502037c20 */ /* 0x001fc80008400000 */
[----:B------:R-:W-:Y:S01]  /*a8e0*/  FFMA R3, R0, UR20, R3 ;  /* 0x0000001400037c23 */ /* 0x000fe20008000003 */
[----:B------:R-:W-:-:S04]  /*a8f0*/  PRMT R0, RZ, 0x7610, R0 ;  /* 0x00007610ff007816 */ /* 0x000fc80000000000 */
[----:B------:R-:W-:-:S05]  /*a900*/  F2FP.SATFINITE.E5M2.F32.PACK_AB_MERGE_C R3, RZ, R3, RZ ;  /* 0x00000003ff03723e */ /* 0x000fca00048060ff */
[----:B------:R0:W-:Y:S01]  /*a910*/  @!P3 STG.E.U8 desc[UR16][R30.64+0x41], R3 ;  /* 0x000041031e00b986 */ /* 0x0001e2000c101110 */
[----:B------:R-:W-:Y:S05]  /*a920*/  @P5 BRA `(.L_x_236) ;  /* 0x0000000000045947 */ /* 0x000fea0003800000 */
[----:B------:R0:W5:Y:S02]  /*a930*/  LDG.E.U8 R0, desc[UR16][R26.64+0x40] ;  /* 0x000040101a007981 */ /* 0x000164000c1e1100 */
.L_x_236:
[----:B------:R-:W-:Y:S05]  /*a940*/  BSYNC B1 ;  /* 0x0000000000017941 */ /* 0x000fea0003800000 */
.L_x_235:
[----:B------:R-:W2:Y:S01]  /*a950*/  LDL.LU R2, [R1] ;  /* 0x0000000001027983 */ /* 0x000ea20000300800 */
[----:B-----5:R-:W-:Y:S01]  /*a960*/  LOP3.LUT R0, R0, 0xff, RZ, 0xc0, !PT ;  /* 0x000000ff00007812 */ /* 0x020fe200078ec0ff */
[----:B------:R-:W-:Y:S01]  /*a970*/  BSSY B1, `(.L_x_237) ;  /* 0x000000b000017945 */ /* 0x000fe20003800000 */
[----:B------:R-:W-:Y:S02]  /*a980*/  ISETP.LT.OR P3, PT, R41, 0x42, !P2 ;  /* 0x000000422900780c */ /* 0x000fe40005761670 */
[----:B------:R-:W-:-:S05]  /*a990*/  F2FP.F16.E5M2.UNPACK_B R0, R0 ;  /* 0x00000000ff00723e */ /* 0x000fca00020004ff */
[----:B------:R-:W-:-:S05]  /*a9a0*/  HADD2.F32 R0, -RZ, R0.H0_H0 ;  /* 0x20000000ff007230 */ /* 0x000fca0000004100 */
[----:B------:R-:W-:-:S04]  /*a9b0*/  FMUL R0, R0, UR21 ;  /* 0x0000001500007c20 */ /* 0x000fc80008400000 */
[----:B--2---:R-:W-:-:S05]  /*a9c0*/  FFMA R0, R2, UR20, R0 ;  /* 0x0000001402007c23 */ /* 0x004fca0008000000 */
[----:B0-----:R-:W-:Y:S02]  /*a9d0*/  F2FP.SATFINITE.E5M2.F32.PACK_AB_MERGE_C R3, RZ, R0, RZ ;  /* 0x00000000ff03723e */ /* 0x001fe400048060ff */
[----:B------:R-:W-:-:S03]  /*a9e0*/  PRMT R0, RZ, 0x7610, R0 ;  /* 0x00007610ff007816 */ /* 0x000fc60000000000 */
[----:B------:R0:W-:Y:S01]  /*a9f0*/  @!P5 STG.E.U8 desc[UR16][R28.64+0x40], R3 ;  /* 0x000040031c00d986 */ /* 0x0001e2000c101110 */
[----:B------:R-:W-:Y:S05]  /*aa00*/  @P3 BRA `(.L_x_238) ;  /* 0x0000000000043947 */ /* 0x000fea0003800000 */
[----:B------:R2:W5:Y:S02]  /*aa10*/  LDG.E.U8 R0, desc[UR16][R26.64+0x41] ;  /* 0x000041101a007981 */ /* 0x000564000c1e1100 */
.L_x_238:
[----:B------:R-:W-:Y:S05]  /*aa20*/  BSYNC B1 ;  /* 0x0000000000017941 */ /* 0x000fea0003800000 */
.L_x_237:
[----:B------:R-:W3:Y:S01]  /*aa30*/  LDL.LU R2, [R1+0x4] ;  /* 0x0000040001027983 */ /* 0x000ee20000300800 */
[----:B-----5:R-:W-:Y:S01]  /*aa40*/  LOP3.LUT R0, R0, 0xff, RZ, 0xc0, !PT ;  /* 0x000000ff00007812 */ /* 0x020fe200078ec0ff */
[----:B------:R-:W-:Y:S01]  /*aa50*/  BSSY B1, `(.L_x_239) ;  /* 0x000000b000017945 */ /* 0x000fe20003800000 */
[----:B------:R-:W-:Y:S02]  /*aa60*/  ISETP.LT.OR P5, PT, R41, 0x49, !P1 ;  /* 0x000000492900780c */ /* 0x000fe40004fa1670 */
[----:B------:R-:W-:-:S05]  /*aa70*/  F2FP.F16.E5M2.UNPACK_B R0, R0 ;  /* 0x00000000ff00723e */ /* 0x000fca00020004ff */
[----:B------:R-:W-:-:S05]  /*aa80*/  HADD2.F32 R0, -RZ, R0.H0_H0 ;  /* 0x20000000ff007230 */ /* 0x000fca0000004100 */
[----:B------:R-:W-:-:S04]  /*aa90*/  FMUL R0, R0, UR21 ;  /* 0x0000001500007c20 */ /* 0x000fc80008400000 */
[----:B---3--:R-:W-:-:S05]  /*aaa0*/  FFMA R0, R2, UR20, R0 ;  /* 0x0000001402007c23 */ /* 0x008fca0008000000 */
[----:B0-----:R-:W-:Y:S02]  /*aab0*/  F2FP.SATFINITE.E5M2.F32.PACK_AB_MERGE_C R3, RZ, R0, RZ ;  /* 0x00000000ff03723e */ /* 0x001fe400048060ff */
[----:B------:R-:W-:-:S03]  /*aac0*/  PRMT R0, RZ, 0x7610, R0 ;  /* 0x00007610ff007816 */ /* 0x000fc60000000000 */
[----:B------:R0:W-:Y:S01]  /*aad0*/  @!P3 STG.E.U8 desc[UR16][R28.64+0x41], R3 ;  /* 0x000041031c00b986 */ /* 0x0001e2000c101110 */
[----:B------:R-:W-:Y:S05]  /*aae0*/  @P5 BRA `(.L_x_240) ;  /* 0x0000000000045947 */ /* 0x000fea0003800000 */
[----:B------:R3:W5:Y:S02]  /*aaf0*/  LDG.E.U8 R0, desc[UR16][R24.64+0x48] ;  /* 0x0000481018007981 */ /* 0x000764000c1e1100 */
.L_x_240:
[----:B------:R-:W-:Y:S05]  /*ab00*/  BSYNC B1 ;  /* 0x0000000000017941 */ /* 0x000fea0003800000 */
.L_x_239:
[----:B------:R-:W2:Y:S01]  /*ab10*/  LDL.LU R2, [R1+0x8] ;  /* 0x0000080001027983 */ /* 0x000ea20000300800 */
        /* <DEDUP_REMOVED lines=12> */
.L_x_242:
[----:B------:R-:W-:Y:S05]  /*abe0*/  BSYNC B1 ;  /* 0x0000000000017941 */ /* 0x000fea0003800000 */
.L_x_241:
        /* <DEDUP_REMOVED lines=13> */
.L_x_244:
[----:B------:R-:W-:Y:S05]  /*acc0*/  BSYNC B1 ;  /* 0x0000000000017941 */ /* 0x000fea0003800000 */
.L_x_243:
        /* <DEDUP_REMOVED lines=13> */
.L_x_246:
[----:B------:R-:W-:Y:S05]  /*ada0*/  BSYNC B1 ;  /* 0x0000000000017941 */ /* 0x000fea0003800000 */
.L_x_245:
        /* <DEDUP_REMOVED lines=13> */
.L_x_248:
[----:B------:R-:W-:Y:S05]  /*ae80*/  BSYNC B1 ;  /* 0x0000000000017941 */ /* 0x000fea0003800000 */
.L_x_247:
        /* <DEDUP_REMOVED lines=13> */
.L_x_250:
[----:B------:R-:W-:Y:S05]  /*af60*/  BSYNC B1 ;  /* 0x0000000000017941 */ /* 0x000fea0003800000 */
.L_x_249:
        /* <DEDUP_REMOVED lines=13> */
.L_x_252:
[----:B------:R-:W-:Y:S05]  /*b040*/  BSYNC B1 ;  /* 0x0000000000017941 */ /* 0x000fea0003800000 */
.L_x_251:
        /* <DEDUP_REMOVED lines=13> */
.L_x_254:
[----:B------:R-:W-:Y:S05]  /*b120*/  BSYNC B1 ;  /* 0x0000000000017941 */ /* 0x000fea0003800000 */
.L_x_253:
        /* <DEDUP_REMOVED lines=13> */
.L_x_256:
[----:B------:R-:W-:Y:S05]  /*b200*/  BSYNC B1 ;  /* 0x0000000000017941 */ /* 0x000fea0003800000 */
.L_x_255:
        /* <DEDUP_REMOVED lines=13> */
.L_x_258:
[----:B------:R-:W-:Y:S05]  /*b2e0*/  BSYNC B1 ;  /* 0x0000000000017941 */ /* 0x000fea0003800000 */
.L_x_257:
        /* <DEDUP_REMOVED lines=13> */
.L_x_260:
[----:B------:R-:W-:Y:S05]  /*b3c0*/  BSYNC B1 ;  /* 0x0000000000017941 */ /* 0x000fea0003800000 */
.L_x_259:
        /* <DEDUP_REMOVED lines=13> */
.L_x_262:
[----:B------:R-:W-:Y:S05]  /*b4a0*/  BSYNC B1 ;  /* 0x0000000000017941 */ /* 0x000fea0003800000 */
.L_x_261:
        /* <DEDUP_REMOVED lines=13> */
.L_x_264:
[----:B------:R-:W-:Y:S05]  /*b580*/  BSYNC B1 ;  /* 0x0000000000017941 */ /* 0x000fea0003800000 */
.L_x_263:
        /* <DEDUP_REMOVED lines=13> */
.L_x_266:
[----:B------:R-:W-:Y:S05]  /*b660*/  BSYNC B1 ;  /* 0x0000000000017941 */ /* 0x000fea0003800000 */
.L_x_265:
        /* <DEDUP_REMOVED lines=13> */
.L_x_268:
[----:B------:R-:W-:Y:S05]  /*b740*/  BSYNC B1 ;  /* 0x0000000000017941 */ /* 0x000fea0003800000 */
.L_x_267:
        /* <DEDUP_REMOVED lines=13> */
.L_x_270:
[----:B------:R-:W-:Y:S05]  /*b820*/  BSYNC B1 ;  /* 0x0000000000017941 */ /* 0x000fea0003800000 */
.L_x_269:
        /* <DEDUP_REMOVED lines=13> */
.L_x_272:
[----:B------:R-:W-:Y:S05]  /*b900*/  BSYNC B1 ;  /* 0x0000000000017941 */ /* 0x000fea0003800000 */
.L_x_271:
        /* <DEDUP_REMOVED lines=13> */
.L_x_274:
[----:B------:R-:W-:Y:S05]  /*b9e0*/  BSYNC B1 ;  /* 0x0000000000017941 */ /* 0x000fea0003800000 */
.L_x_273:
        /* <DEDUP_REMOVED lines=13> */
.L_x_276:
[----:B------:R-:W-:Y:S05]  /*bac0*/  BSYNC B1 ;  /* 0x0000000000017941 */ /* 0x000fea0003800000 */
.L_x_275:
        /* <DEDUP_REMOVED lines=13> */
.L_x_278:
[----:B------:R-:W-:Y:S05]  /*bba0*/  BSYNC B1 ;  /* 0x0000000000017941 */ /* 0x000fea0003800000 */
.L_x_277:
        /* <DEDUP_REMOVED lines=13> */
.L_x_280:
[----:B------:R-:W-:Y:S05]  /*bc80*/  BSYNC B1 ;  /* 0x0000000000017941 */ /* 0x000fea0003800000 */
.L_x_279:
        /* <DEDUP_REMOVED lines=13> */
.L_x_282:
[----:B------:R-:W-:Y:S05]  /*bd60*/  BSYNC B1 ;  /* 0x0000000000017941 */ /* 0x000fea0003800000 */
.L_x_281:
        /* <DEDUP_REMOVED lines=13> */
.L_x_284:
[----:B------:R-:W-:Y:S05]  /*be40*/  BSYNC B1 ;  /* 0x0000000000017941 */ /* 0x000fea0003800000 */
.L_x_283:
        /* <DEDUP_REMOVED lines=13> */
.L_x_286:
[----:B------:R-:W-:Y:S05]  /*bf20*/  BSYNC B1 ;  /* 0x0000000000017941 */ /* 0x000fea0003800000 */
.L_x_285:
        /* <DEDUP_REMOVED lines=13> */
.L_x_288:
[----:B------:R-:W-:Y:S05]  /*c000*/  BSYNC B1 ;  /* 0x0000000000017941 */ /* 0x000fea0003800000 */
.L_x_287:
        /* <DEDUP_REMOVED lines=13> */
.L_x_290:
[----:B------:R-:W-:Y:S05]  /*c0e0*/  BSYNC B1 ;  /* 0x0000000000017941 */ /* 0x000fea0003800000 */
.L_x_289:
        /* <DEDUP_REMOVED lines=13> */
.L_x_292:
[----:B------:R-:W-:Y:S05]  /*c1c0*/  BSYNC B1 ;  /* 0x0000000000017941 */ /* 0x000fea0003800000 */
.L_x_291:
        /* <DEDUP_REMOVED lines=13> */
.L_x_294:
[----:B------:R-:W-:Y:S05]  /*c2a0*/  BSYNC B1 ;  /* 0x0000000000017941 */ /* 0x000fea0003800000 */
.L_x_293:
[----:B------:R-:W-:Y:S05]  /*c2b0*/  @P2 BRA `(.L_x_295) ;  /* 0x0000002000ac2947 */ /* 0x000fea0003800000 */
[----:B------:R-:W2:Y:S01]  /*c2c0*/  LDL.LU R2, [R1+0x74] ;  /* 0x0000740001027983 */ /* 0x000ea20000300800 */
[----:B-----5:R-:W-:-:S04]  /*c2d0*/  LOP3.LUT R0, R0, 0xff, RZ, 0xc0, !PT ;  /* 0x000000ff00007812 */ /* 0x020fc800078ec0ff */
[----:B------:R-:W-:-:S05]  /*c2e0*/  F2FP.F16.E5M2.UNPACK_B R0, R0 ;  /* 0x00000000ff00723e */ /* 0x000fca00020004ff */
[----:B------:R-:W-:-:S05]  /*c2f0*/  HADD2.F32 R0, -RZ, R0.H0_H0 ;  /* 0x20000000ff007230 */ /* 0x000fca0000004100 */
[----:B------:R-:W-:-:S04]  /*c300*/  FMUL R0, R0, UR21 ;  /* 0x0000001500007c20 */ /* 0x000fc80008400000 */
[----:B--2---:R-:W-:-:S05]  /*c310*/  FFMA R0, R2, UR20, R0 ;  /* 0x0000001402007c23 */ /* 0x004fca0008000000 */
[----:B0-----:R-:W-:-:S05]  /*c320*/  F2FP.SATFINITE.E5M2.F32.PACK_AB_MERGE_C R3, RZ, R0, RZ ;  /* 0x00000000ff03723e */ /* 0x001fca00048060ff */
[----:B------:R0:W-:Y:S01]  /*c330*/  STG.E.U8 desc[UR16][R28.64+0x79], R3 ;  /* 0x000079031c007986 */ /* 0x0001e2000c101110 */
[----:B------:R-:W-:Y:S05]  /*c340*/  BRA `(.L_x_295) ;  /* 0x0000002000887947 */ /* 0x000fea0003800000 */
.L_x_38:
[C---:B------:R-:W-:Y:S01]  /*c350*/  ISETP.GE.AND P5, PT, R42.reuse, 0x1, PT ;  /* 0x000000012a00780c */ /* 0x040fe20003fa6270 */
[----:B------:R-:W-:Y:S01]  /*c360*/  FMUL R225, R225, UR20 ;  /* 0x00000014e1e17c20 */ /* 0x000fe20008400000 */
[----:B------:R-:W2:Y:S01]  /*c370*/  LDL.LU R227, [R1+0x14] ;  /* 0x0000140001e37983 */ /* 0x000ea20000300800 */
[----:B------:R-:W-:Y:S02]  /*c380*/  ISETP.GE.AND P2, PT, R42, 0x9, PT ;  /* 0x000000092a00780c */ /* 0x000fe40003f46270 */
[C---:B------:R-:W-:Y:S02]  /*c390*/  ISETP.LT.OR P1, PT, R41.reuse, 0x2, !P5 ;  /* 0x000000022900780c */ /* 0x040fe40006f21670 */
[----:B------:R-:W-:Y:S02]  /*c3a0*/  F2FP.SATFINITE.E5M2.F32.PACK_AB_MERGE_C R225, RZ, R225, RZ ;  /* 0x000000e1ffe1723e */ /* 0x000fe400048060ff */
[C---:B------:R-:W-:Y:S01]  /*c3b0*/  ISETP.LT.OR P3, PT, R41.reuse, 0x1, !P5 ;  /* 0x000000012900780c */ /* 0x040fe20006f61670 */
[----:B------:R-:W-:Y:S01]  /*c3c0*/  FMUL R226, R226, UR20 ;  /* 0x00000014e2e27c20 */ /* 0x000fe20008400000 */
[----:B------:R-:W-:Y:S01]  /*c3d0*/  ISETP.LT.OR P6, PT, R41, 0x1, !P2 ;  /* 0x000000012900780c */ /* 0x000fe200057c1670 */
[----:B------:R-:W-:Y:S01]  /*c3e0*/  FMUL R223, R223, UR20 ;  /* 0x00000014dfdf7c20 */ /* 0x000fe20008400000 */
[----:B------:R-:W-:-:S05]  /*c3f0*/  FMUL R224, R224, UR20 ;  /* 0x00000014e0e07c20 */ /* 0x000fca0008400000 */
[----:B------:R-:W-:Y:S01]  /*c400*/  @!P1 STG.E.U8 desc[UR16][R24.64+0x1], R225 ;  /* 0x000001e118009986 */ /* 0x000fe2000c101110 */
[C---:B------:R-:W-:Y:S02]  /*c410*/  ISETP.LT.OR P1, PT, R41.reuse, 0x2, !P2 ;  /* 0x000000022900780c */ /* 0x040fe40005721670 */
[----:B------:R-:W-:Y:S02]  /*c420*/  F2FP.SATFINITE.E5M2.F32.PACK_AB_MERGE_C R33, RZ, R226, RZ ;  /* 0x000000e2ff21723e */ /* 0x000fe400048060ff */
[----:B------:R-:W-:Y:S02]  /*c430*/  F2FP.SATFINITE.E5M2.F32.PACK_AB_MERGE_C R223, RZ, R223, RZ ;  /* 0x000000dfffdf723e */ /* 0x000fe400048060ff */
[----:B------:R-:W-:Y:S01]  /*c440*/  F2FP.SATFINITE.E5M2.F32.PACK_AB_MERGE_C R35, RZ, R224, RZ ;  /* 0x000000e0ff23723e */ /* 0x000fe200048060ff */
[----:B------:R0:W-:Y:S01]  /*c450*/  @!P3 STG.E.U8 desc[UR16][R24.64], R33 ;  /* 0x000000211800b986 */ /* 0x0001e2000c101110 */
[----:B------:R-:W-:Y:S01]  /*c460*/  ISETP.LT.OR P3, PT, R41, 0x9, !P5 ;  /* 0x000000092900780c */ /* 0x000fe20006f61670 */
[----:B------:R-:W-:-:S02]  /*c470*/  FMUL R222, R222, UR20 ;  /* 0x00000014dede7c20 */ /* 0x000fc40008400000 */
[----:B------:R1:W-:Y:S01]  /*c480*/  @!P6 STG.E.U8 desc[UR16][R26.64], R35 ;  /* 0x000000231a00e986 */ /* 0x0003e2000c101110 */
[----:B------:R-:W-:-:S03]  /*c490*/  ISETP.LT.OR P6, PT, R41, 0x9, !P2 ;  /* 0x000000092900780c */ /* 0x000fc600057c1670 */
[----:B------:R-:W-:Y:S01]  /*c4a0*/  @!P1 STG.E.U8 desc[UR16][R26.64+0x1], R223 ;  /* 0x000001df1a009986 */ /* 0x000fe2000c101110 */
[----:B------:R-:W-:Y:S01]  /*c4b0*/  ISETP.LT.OR P1, PT, R41, 0xa, !P5 ;  /* 0x0000000a2900780c */ /* 0x000fe20006f21670 */
[----:B------:R-:W-:Y:S01]  /*c4c0*/  FMUL R221, R221, UR20 ;  /* 0x00000014dddd7c20 */ /* 0x000fe20008400000 */
[----:B------:R-:W-:Y:S01]  /*c4d0*/  FMUL R220, R220, UR20 ;  /* 0x00000014dcdc7c20 */ /* 0x000fe20008400000 */
[----:B------:R-:W-:Y:S01]  /*c4e0*/  F2FP.SATFINITE.E5M2.F32.PACK_AB_MERGE_C R37, RZ, R222, RZ ;  /* 0x000000deff25723e */ /* 0x000fe200048060ff */
[----:B------:R-:W-:Y:S01]  /*c4f0*/  FMUL R219, R219, UR20 ;  /* 0x00000014dbdb7c20 */ /* 0x000fe20008400000 */
[----:B------:R-:W-:Y:S01]  /*c500*/  FMUL R218, R218, UR20 ;  /* 0x00000014dada7c20 */ /* 0x000fe20008400000 */
[----:B------:R-:W-:Y:S01]  /*c510*/  F2FP.SATFINITE.E5M2.F32.PACK_AB_MERGE_C R221, RZ, R221, RZ ;  /* 0x000000ddffdd723e */ /* 0x000fe200048060ff */
[----:B------:R-:W-:Y:S01]  /*c520*/  FMUL R217, R217, UR20 ;  /* 0x00000014d9d97c20 */ /* 0x000fe20008400000 */
[----:B0-----:R-:W-:Y:S01]  /*c530*/  F2FP.SATFINITE.E5M2.F32.PACK_AB_MERGE_C R33, RZ, R220, RZ ;  /* 0x000000dcff21723e */ /* 0x001fe200048060ff */
[----:B------:R-:W-:Y:S01]  /*c540*/  @!P3 STG.E.U8 desc[UR16][R24.64+0x8], R37 ;  /* 0x000008251800b986 */ /* 0x000fe2000c101110 */
[----:B------:R-:W-:-:S03]  /*c550*/  ISETP.LT.OR P3, PT, R41, 0xa, !P2 ;  /* 0x0000000a2900780c */ /* 0x000fc60005761670 */
[----:B------:R-:W-:Y:S01]  /*c560*/  @!P1 STG.E.U8 desc[UR16][R24.64+0x9], R221 ;  /* 0x000009dd18009986 */ /* 0x000fe2000c101110 */
[----:B------:R-:W-:-:S03]  /*c570*/  ISETP.LT.OR P1, PT, R41, 0x11, !P5 ;  /* 0x000000112900780c */ /* 0x000fc60006f21670 */
[----:B------:R0:W-:Y:S01]  /*c580*/  @!P6 STG.E.U8 desc[UR16][R26.64+0x8], R33 ;  /* 0x000008211a00e986 */ /* 0x0001e2000c101110 */
[----:B------:R-:W-:Y:S02]  /*c590*/  ISETP.LT.OR P6, PT, R41, 0x12, !P5 ;  /* 0x000000122900780c */ /* 0x000fe40006fc1670 */
[----:B------:R-:W-:Y:S01]  /*c5a0*/  F2FP.SATFINITE.E5M2.F32.PACK_AB_MERGE_C R219, RZ, R219, RZ ;  /* 0x000000dbffdb723e */ /* 0x000fe200048060ff */
[----:B------:R-:W-:Y:S01]  /*c5b0*/  FMUL R215, R215, UR20 ;  /* 0x00000014d7d77c20 */ /* 0x000fe20008400000 */
[----:B-1----:R-:W-:Y:S01]  /*c5c0*/  F2FP.SATFINITE.E5M2.F32.PACK_AB_MERGE_C R35, RZ, R218, RZ ;  /* 0x000000daff23723e */ /* 0x002fe200048060ff */
[----:B------:R-:W-:Y:S01]  /*c5d0*/  FMUL R216, R216, UR20 ;  /* 0x00000014d8d87c20 */ /* 0x000fe20008400000 */
[----:B------:R-:W-:Y:S01]  /*c5e0*/  F2FP.SATFINITE.E5M2.F32.PACK_AB_MERGE_C R217, RZ, R217, RZ ;  /* 0x000000d9ffd9723e */ /* 0x000fe200048060ff */
[----:B------:R-:W-:Y:S01]  /*c5f0*/  @!P3 STG.E.U8 desc[UR16][R26.64+0x9], R219 ;  /* 0x000009db1a00b986 */ /* 0x000fe2000c101110 */
[----:B------:R-:W-:-:S03]  /*c600*/  ISETP.LT.OR P3, PT, R41, 0x12, !P2 ;  /* 0x000000122900780c */ /* 0x000fc60005761670 */
[----:B------:R1:W-:Y:S01]  /*c610*/  @!P1 STG.E.U8 desc[UR16][R24.64+0x10], R35 ;  /* 0x0000102318009986 */ /* 0x0003e2000c101110 */
[----:B------:R-:W-:-:S03]  /*c620*/  ISETP.LT.OR P1, PT, R41, 0x11, !P2 ;  /* 0x000000112900780c */ /* 0x000fc60005721670 */
[----:B------:R-:W-:Y:S01]  /*c630*/  @!P6 STG.E.U8 desc[UR16][R24.64+0x11], R217 ;  /* 0x000011d91800e986 */ /* 0x000fe2000c101110 */
[----:B------:R-:W-:Y:S01]  /*c640*/  ISETP.LT.OR P6, PT, R41, 0x19, !P5 ;  /* 0x000000192900780c */ /* 0x000fe20006fc1670 */
[----:B------:R-:W-:Y:S01]  /*c650*/  FMUL R214, R214, UR20 ;  /* 0x00000014d6d67c20 */ /* 0x000fe20008400000 */
[----:B------:R-:W-:Y:S01]  /*c660*/  F2FP.SATFINITE.E5M2.F32.PACK_AB_MERGE_C R215, RZ, R215, RZ ;  /* 0x000000d7ffd7723e */ /* 0x000fe200048060ff */
[----:B------:R-:W-:Y:S01]  /*c670*/  FMUL R213, R213, UR20 ;  /* 0x00000014d5d57c20 */ /* 0x000fe20008400000 */
[----:B0-----:R-:W-:Y:S01]  /*c680*/  F2FP.SATFINITE.E5M2.F32.PACK_AB_MERGE_C R33, RZ, R216, RZ ;  /* 0x000000d8ff21723e */ /* 0x001fe200048060ff */
[----:B------:R-:W-:Y:S01]  /*c690*/  FMUL R212, R212, UR20 ;  /* 0x00000014d4d47c20 */ /* 0x000fe20008400000 */
[----:B------:R-:W-:Y:S01]  /*c6a0*/  F2FP.SATFINITE.E5M2.F32.PACK_AB_MERGE_C R37, RZ, R214, RZ ;  /* 0x000000d6ff25723e */ /* 0x000fe200048060ff */
[----:B------:R-:W-:Y:S01]  /*c6b0*/  @!P3 STG.E.U8 desc[UR16][R26.64+0x11], R215 ;  /* 0x000011d71a00b986 */ /* 0x000fe2000c101110 */
[----:B------:R-:W-:-:S03]  /*c6c0*/  ISETP.LT.OR P3, PT, R41, 0x1a, !P5 ;  /* 0x0000001a2900780c */ /* 0x000fc60006f61670 */
[----:B------:R0:W-:Y:S01]  /*c6d0*/  @!P1 STG.E.U8 desc[UR16][R26.64+0x10], R33 ;  /* 0x000010211a009986 */ /* 0x0001e2000c101110 */
[----:B------:R-:W-:-:S03]  /*c6e0*/  ISETP.LT.OR P1, PT, R41, 0x19, !P2 ;  /* 0x000000192900780c */ /* 0x000fc60005721670 */
[----:B------:R4:W-:Y:S01]  /*c6f0*/  @!P6 STG.E.U8 desc[UR16][R24.64+0x18], R37 ;  /* 0x000018251800e986 */ /* 0x0009e2000c101110 */
[----:B------:R-:W-:Y:S01]  /*c700*/  ISETP.LT.OR P6, PT, R41, 0x1a, !P2 ;  /* 0x0000001a2900780c */ /* 0x000fe200057c1670 */
[----:B------:R-:W-:Y:S01]  /*c710*/  FMUL R211, R211, UR20 ;  /* 0x00000014d3d37c20 */ /* 0x000fe20008400000 */
        /* <DEDUP_REMOVED lines=16> */
[----:B----4-:R-:W-:Y:S01]  /*c820*/  F2FP.SATFINITE.E5M2.F32.PACK_AB_MERGE_C R37, RZ, R208, RZ ;  /* 0x000000d0ff25723e */ /* 0x010fe200048060ff */
        /* <DEDUP_REMOVED lines=42> */
[----:B------:R-:W-:Y:S02]  /*cad0*/  FMUL R196, R196, UR20 ;  /* 0x00000014c4c47c20 */ /* 0x000fe40008400000 */
[----:B------:R-:W3:Y:S01]  /*cae0*/  LDL.LU R225, [R1+0x10] ;  /* 0x0000100001e17983 */ /* 0x000ee20000300800 */
[----:B------:R-:W-:-:S03]  /*caf0*/  F2FP.SATFINITE.E5M2.F32.PACK_AB_MERGE_C R197, RZ, R197, RZ ;  /* 0x000000c5ffc5723e */ /* 0x000fc600048060ff */
[----:B------:R-:W2:Y:S01]  /*cb00*/  LDL.LU R226, [R1+0xc] ;  /* 0x00000c0001e27983 */ /* 0x000ea20000300800 */
[----:B0-----:R-:W-:-:S03]  /*cb10*/  F2FP.SATFINITE.E5M2.F32.PACK_AB_MERGE_C R33, RZ, R198, RZ ;  /* 0x000000c6ff21723e */ /* 0x001fc600048060ff */
[----:B------:R-:W3:Y:S01]  /*cb20*/  LDL.LU R224, [R1+0x8] ;  /* 0x0000080001e07983 */ /* 0x000ee20000300800 */
[----:B----4-:R-:W-:-:S03]  /*cb30*/  F2FP.SATFINITE.E5M2.F32.PACK_AB_MERGE_C R37, RZ, R196, RZ ;  /* 0x000000c4ff25723e */ /* 0x010fc600048060ff */
[----:B------:R-:W4:Y:S04]  /*cb40*/  LDL.LU R223, [R1] ;  /* 0x0000000001df7983 */ /* 0x000f280000300800 */
[----:B------:R-:W2:Y:S04]  /*cb50*/  LDL.LU R222, [R1+0x18] ;  /* 0x0000180001de7983 */ /* 0x000ea80000300800 */
[----:B------:R-:W2:Y:S01]  /*cb60*/  LDL.LU R220, [R1+0x4] ;  /* 0x0000040001dc7983 */ /* 0x000ea20000300800 */
[----:B------:R-:W-:Y:S01]  /*cb70*/  FMUL R195, R195, UR20 ;  /* 0x00000014c3c37c20 */ /* 0x000fe20008400000 */
[----:B------:R-:W-:Y:S01]  /*cb80*/  FMUL R194, R194, UR20 ;  /* 0x00000014c2c27c20 */ /* 0x000fe20008400000 */
[----:B------:R-:W-:Y:S01]  /*cb90*/  FMUL R193, R193, UR20 ;  /* 0x00000014c1c17c20 */ /* 0x000fe20008400000 */
[----:B------:R-:W-:Y:S01]  /*cba0*/  @!P3 STG.E.U8 desc[UR16][R24.64+0x39], R197 ;  /* 0x000039c51800b986 */ /* 0x000fe2000c101110 */
[----:B------:R-:W-:Y:S01]  /*cbb0*/  ISETP.LT.OR P3, PT, R41, 0x3a, !P2 ;  /* 0x0000003a2900780c */ /* 0x000fe20005761670 */
[----:B------:R-:W-:Y:S01]  /*cbc0*/  FMUL R191, R191, UR20 ;  /* 0x00000014bfbf7c20 */ /* 0x000fe20008400000 */
[----:B------:R-:W-:Y:S01]  /*cbd0*/  F2FP.SATFINITE.E5M2.F32.PACK_AB_MERGE_C R195, RZ, R195, RZ ;  /* 0x000000c3ffc3723e */ /* 0x000fe200048060ff */
[----:B------:R0:W-:Y:S01]  /*cbe0*/  @!P1 STG.E.U8 desc[UR16][R24.64+0x38], R33 ;  /* 0x0000382118009986 */ /* 0x0001e2000c101110 */
[C---:B------:R-:W-:Y:S01]  /*cbf0*/  ISETP.LT.OR P1, PT, R41.reuse, 0x41, !P5 ;  /* 0x000000412900780c */ /* 0x040fe20006f21670 */
[----:B------:R-:W-:Y:S01]  /*cc00*/  FMUL R192, R192, UR20 ;  /* 0x00000014c0c07c20 */ /* 0x000fe20008400000 */
[----:B-1----:R-:W-:Y:S01]  /*cc10*/  F2FP.SATFINITE.E5M2.F32.PACK_AB_MERGE_C R35, RZ, R194, RZ ;  /* 0x000000c2ff23723e */ /* 0x002fe200048060ff */
[----:B------:R1:W-:Y:S01]  /*cc20*/  @!P6 STG.E.U8 desc[UR16][R26.64+0x38], R37 ;  /* 0x000038251a00e986 */ /* 0x0003e2000c101110 */
[----:B------:R-:W-:Y:S01]  /*cc30*/  ISETP.LT.OR P6, PT, R41, 0x42, !P5 ;  /* 0x000000422900780c */ /* 0x000fe20006fc1670 */
[----:B------:R-:W-:Y:S01]  /*cc40*/  FMUL R190, R190, UR20 ;  /* 0x00000014bebe7c20 */ /* 0x000fe20008400000 */
[----:B------:R-:W-:Y:S01]  /*cc50*/  F2FP.SATFINITE.E5M2.F32.PACK_AB_MERGE_C R193, RZ, R193, RZ ;  /* 0x000000c1ffc1723e */ /* 0x000fe200048060ff */
[----:B------:R-:W-:Y:S01]  /*cc60*/  FMUL R189, R189, UR20 ;  /* 0x00000014bdbd7c20 */ /* 0x000fe20008400000 */
[----:B------:R-:W-:Y:S01]  /*cc70*/  F2FP.SATFINITE.E5M2.F32.PACK_AB_MERGE_C R191, RZ, R191, RZ ;  /* 0x000000bfffbf723e */ /* 0x000fe200048060ff */
[----:B------:R-:W-:Y:S01]  /*cc80*/  @!P3 STG.E.U8 desc[UR16][R26.64+0x39], R195 ;  /* 0x000039c31a00b986 */ /* 0x000fe2000c101110 */
[C---:B------:R-:W-:Y:S01]  /*cc90*/  ISETP.LT.OR P3, PT, R41.reuse, 0x42, !P2 ;  /* 0x000000422900780c */ /* 0x040fe20005761670 */
[----:B------:R-:W-:Y:S01]  /*cca0*/  FMUL R188, R188, UR20 ;  /* 0x00000014bcbc7c20 */ /* 0x000fe20008400000 */
[----:B0-----:R-:W-:Y:S01]  /*ccb0*/  F2FP.SATFINITE.E5M2.F32.PACK_AB_MERGE_C R33, RZ, R192, RZ ;  /* 0x000000c0ff21723e */ /* 0x001fe200048060ff */
[----:B------:R0:W-:Y:S01]  /*ccc0*/  @!P1 STG.E.U8 desc[UR16][R24.64+0x40], R35 ;  /* 0x0000402318009986 */ /* 0x0001e2000c101110 */
[----:B------:R-:W-:Y:S01]  /*ccd0*/  ISETP.LT.OR P1, PT, R41, 0x41, !P2 ;  /* 0x000000412900780c */ /* 0x000fe20005721670 */
[----:B------:R-:W-:Y:S01]  /*cce0*/  FMUL R187, R187, UR20 ;  /* 0x00000014bbbb7c20 */ /* 0x000fe20008400000 */
[----:B-1----:R-:W-:Y:S01]  /*ccf0*/  F2FP.SATFINITE.E5M2.F32.PACK_AB_MERGE_C R37, RZ, R190, RZ ;  /* 0x000000beff25723e */ /* 0x002fe200048060ff */
[----:B------:R-:W-:Y:S01]  /*cd00*/  @!P6 STG.E.U8 desc[UR16][R24.64+0x41], R193 ;  /* 0x000041c11800e986 */ /* 0x000fe2000c101110 */
        /* <DEDUP_REMOVED lines=12> */
[----:B------:R-:W-:Y:S01]  /*cdd0*/  F2FP.SATFINITE.E5M2.F32.PACK_AB_MERGE_C R185, RZ, R185, RZ ;  /* 0x000000b9ffb9723e */ /* 0x000fe200048060ff */
[----:B------:R1:W-:Y:S01]  /*cde0*/  @!P6 STG.E.U8 desc[UR16][R24.64+0x48], R37 ;  /* 0x000048251800e986 */ /* 0x0003e2000c101110 */
[----:B------:R-:W-:Y:S01]  /*cdf0*/  ISETP.LT.OR P6, PT, R41, 0x4a, !P2 ;  /* 0x0000004a2900780c */ /* 0x000fe200057c1670 */
[----:B------:R-:W-:Y:S01]  /*ce00*/  FMUL R182, R182, UR20 ;  /* 0x00000014b6b67c20 */ /* 0x000fe20008400000 */
[----:B------:R-:W-:Y:S01]  /*ce10*/  FMUL R181, R181, UR20 ;  /* 0x00000014b5b57c20 */ /* 0x000fe20008400000 */
[----:B------:R-:W-:Y:S01]  /*ce20*/  F2FP.SATFINITE.E5M2.F32.PACK_AB_MERGE_C R183, RZ, R183, RZ ;  /* 0x000000b7ffb7723e */ /* 0x000fe200048060ff */
[----:B------:R-:W-:Y:S01]  /*ce30*/  FMUL R180, R180, UR20 ;  /* 0x00000014b4b47c20 */ /* 0x000fe20008400000 */
[----:B------:R-:W-:Y:S01]  /*ce40*/  @!P3 STG.E.U8 desc[UR16][R24.64+0x49], R189 ;  /* 0x000049bd1800b986 */ /* 0x000fe2000c101110 */
[----:B------:R-:W-:Y:S01]  /*ce50*/  ISETP.LT.OR P3, PT, R41, 0x52, !P5 ;  /* 0x000000522900780c */ /* 0x000fe20006f61670 */
[----:B------:R-:W-:Y:S01]  /*ce60*/  FMUL R179, R179, UR20 ;  /* 0x00000014b3b37c20 */ /* 0x000fe20008400000 */
[----:B0-----:R-:W-:Y:S01]  /*ce70*/  F2FP.SATFINITE.E5M2.F32.PACK_AB_MERGE_C R33, RZ, R186, RZ ;  /* 0x000000baff21723e */ /* 0x001fe200048060ff */
[----:B------:R0:W-:Y:S01]  /*ce80*/  @!P1 STG.E.U8 desc[UR16][R26.64+0x48], R35 ;  /* 0x000048231a009986 */ /* 0x0001e2000c101110 */
[C---:B------:R-:W-:Y:S01]  /*ce90*/  ISETP.LT.OR P1, PT, R41.reuse, 0x51, !P5 ;  /* 0x000000512900780c */ /* 0x040fe20006f21670 */
        /* <DEDUP_REMOVED lines=13> */
[C---:B------:R-:W-:Y:S01]  /*cf70*/  ISETP.LT.OR P1, PT, R41.reuse, 0x59, !P5 ;  /* 0x000000592900780c */ /* 0x040fe20006f21670 */
[----:B------:R-:W-:Y:S01]  /*cf80*/  FMUL R174, R174, UR20 ;  /* 0x00000014aeae7c20 */ /* 0x000fe20008400000 */
[----:B------:R-:W-:Y:S01]  /*cf90*/  F2FP.SATFINITE.E5M2.F32.PACK_AB_MERGE_C R177, RZ, R177, RZ ;  /* 0x000000b1ffb1723e */ /* 0x000fe200048060ff */
[----:B------:R1:W-:Y:S01]  /*cfa0*/  @!P6 STG.E.U8 desc[UR16][R26.64+0x50], R37 ;  /* 0x000050251a00e986 */ /* 0x0003e2000c101110 */
[----:B------:R-:W-:Y:S01]  /*cfb0*/  ISETP.LT.OR P6, PT, R41, 0x5a, !P5 ;  /* 0x0000005a2900780c */ /* 0x000fe20006fc1670 */
[----:B------:R-:W-:Y:S01]  /*cfc0*/  FMUL R173, R173, UR20 ;  /* 0x00000014adad7c20 */ /* 0x000fe20008400000 */
[----:B------:R-:W-:Y:S01]  /*cfd0*/  F2FP.SATFINITE.E5M2.F32.PACK_AB_MERGE_C R175, RZ, R175, RZ ;  /* 0x000000afffaf723e */ /* 0x000fe200048060ff */
[----:B------:R-:W-:Y:S01]  /*cfe0*/  FMUL R172, R172, UR20 ;  /* 0x00000014acac7c20 */ /* 0x000fe20008400000 */
[----:B------:R-:W-:Y:S01]  /*cff0*/  FMUL R171, R171, UR20 ;  /* 0x00000014abab7c20 */ /* 0x000fe20008400000 */
        /* <DEDUP_REMOVED lines=42> */
[----:B------:R1:W-:Y:S01]  /*d2a0*/  @!P3 STG.E.U8 desc[UR16][R24.64+0x68], R33 ;  /* 0x000068211800b986 */ /* 0x0003e2000c101110 */
[----:B------:R-:W-:Y:S01]  /*d2b0*/  ISETP.LT.OR P3, PT, R41, 0x6a, !P2 ;  /* 0x0000006a2900780c */ /* 0x000fe20005761670 */
[----:B------:R-:W-:Y:S01]  /*d2c0*/  FMUL R158, R158, UR20 ;  /* 0x000000149e9e7c20 */ /* 0x000fe20008400000 */
[----:B0-----:R-:W-:Y:S01]  /*d2d0*/  F2FP.SATFINITE.E5M2.F32.PACK_AB_MERGE_C R35, RZ, R170, RZ ;  /* 0x000000aaff23723e */ /* 0x001fe200048060ff */
[----:B------:R-:W-:Y:S01]  /*d2e0*/  FMUL R157, R157, UR20 ;  /* 0x000000149d9d7c20 */ /* 0x000fe20008400000 */
[----:B------:R-:W-:Y:S01]  /*d2f0*/  F2FP.SATFINITE.E5M2.F32.PACK_AB_MERGE_C R159, RZ, R159, RZ ;  /* 0x0000009fff9f723e */ /* 0x000fe200048060ff */
[----:B------:R-:W-:Y:S01]  /*d300*/  FMUL R156, R156, UR20 ;  /* 0x000000149c9c7c20 */ /* 0x000fe20008400000 */
[----:B------:R-:W-:Y:S01]  /*d310*/  FMUL R155, R155, UR20 ;  /* 0x000000149b9b7c20 */ /* 0x000fe20008400000 */
[----:B------:R-:W-:Y:S01]  /*d320*/  @!P6 STG.E.U8 desc[UR16][R24.64+0x69], R173 ;  /* 0x000069ad1800e986 */ /* 0x000fe2000c101110 */
[----:B------:R-:W-:Y:S01]  /*d330*/  ISETP.LT.OR P6, PT, R41, 0x71, !P5 ;  /* 0x000000712900780c */ /* 0x000fe20006fc1670 */
[----:B------:R-:W-:Y:S01]  /*d340*/  FMUL R153, R153, UR20 ;  /* 0x0000001499997c20 */ /* 0x000fe20008400000 */
[----:B------:R-:W-:Y:S01]  /*d350*/  F2FP.SATFINITE.E5M2.F32.PACK_AB_MERGE_C R157, RZ, R157, RZ ;  /* 0x0000009dff9d723e */ /* 0x000fe200048060ff */
[----:B------:R-:W-:Y:S01]  /*d360*/  @!P1 STG.E.U8 desc[UR16][R26.64+0x68], R37 ;  /* 0x000068251a009986 */ /* 0x000fe2000c101110 */
        /* <DEDUP_REMOVED lines=12> */
[----:B------:R-:W-:Y:S01]  /*d430*/  FMUL R21, R21, UR20 ;  /* 0x0000001415157c20 */ /* 0x000fe20008400000 */
[----:B------:R-:W-:Y:S01]  /*d440*/  @!P1 STG.E.U8 desc[UR16][R24.64+0x71], R169 ;  /* 0x000071a918009986 */ /* 0x000fe2000c101110 */
[----:B------:R-:W-:Y:S01]  /*d450*/  ISETP.LT.OR P1, PT, R41, 0x79, !P5 ;  /* 0x000000792900780c */ /* 0x000fe20006f21670 */
[----:B------:R-:W-:Y:S01]  /*d460*/  FMUL R19, R19, UR20 ;  /* 0x0000001413137c20 */ /* 0x000fe20008400000 */
[C---:B------:R-:W-:Y:S01]  /*d470*/  ISETP.LT.OR P5, PT, R41.reuse, 0x7a, !P5 ;  /* 0x0000007a2900780c */ /* 0x040fe20006fa1670 */
[----:B------:R1:W-:Y:S01]  /*d480*/  @!P3 STG.E.U8 desc[UR16][R26.64+0x70], R33 ;  /* 0x000070211a00b986 */ /* 0x0003e2000c101110 */
[C---:B------:R-:W-:Y:S01]  /*d490*/  ISETP.LT.OR P3, PT, R41.reuse, 0x79, !P2 ;  /* 0x000000792900780c */ /* 0x040fe20005761670 */
[----:B------:R-:W-:Y:S01]  /*d4a0*/  FMUL R20, R20, UR20 ;  /* 0x0000001414147c20 */ /* 0x000fe20008400000 */
[----:B------:R-:W-:Y:S01]  /*d4b0*/  ISETP.LT.OR P2, PT, R41, 0x7a, !P2 ;  /* 0x0000007a2900780c */ /* 0x000fe20005741670 */
[----:B------:R-:W-:Y:S01]  /*d4c0*/  FMUL R18, R18, UR20 ;  /* 0x0000001412127c20 */ /* 0x000fe20008400000 */
[----:B0-----:R-:W-:Y:S01]  /*d4d0*/  F2FP.SATFINITE.E5M2.F32.PACK_AB_MERGE_C R35, RZ, R166, RZ ;  /* 0x000000a6ff23723e */ /* 0x001fe200048060ff */
[----:B------:R-:W-:Y:S01]  /*d4e0*/  @!P6 STG.E.U8 desc[UR16][R26.64+0x71], R167 ;  /* 0x000071a71a00e986 */ /* 0x000fe2000c101110 */
[----:B------:R-:W-:Y:S01]  /*d4f0*/  F2FP.SATFINITE.E5M2.F32.PACK_AB_MERGE_C R23, RZ, R23, RZ ;  /* 0x00000017ff17723e */ /* 0x000fe200048060ff */
[----:B------:R-:W-:Y:S01]  /*d500*/  FMUL R17, R17, UR20 ;  /* 0x0000001411117c20 */ /* 0x000fe20008400000 */
[----:B------:R-:W-:Y:S01]  /*d510*/  F2FP.SATFINITE.E5M2.F32.PACK_AB_MERGE_C R21, RZ, R21, RZ ;  /* 0x00000015ff15723e */ /* 0x000fe200048060ff */
[----:B------:R0:W-:Y:S01]  /*d520*/  @!P1 STG.E.U8 desc[UR16][R24.64+0x78], R35 ;  /* 0x0000782318009986 */ /* 0x0001e2000c101110 */
[----:B------:R-:W-:Y:S01]  /*d530*/  ISETP.GE.AND P1, PT, R42, 0x81, PT ;  /* 0x000000812a00780c */ /* 0x000fe20003f26270 */
[----:B------:R-:W-:Y:S01]  /*d540*/  FMUL R16, R16, UR20 ;  /* 0x0000001410107c20 */ /* 0x000fe20008400000 */
[----:B-1----:R-:W-:Y:S01]  /*d550*/  F2FP.SATFINITE.E5M2.F32.PACK_AB_MERGE_C R33, RZ, R164, RZ ;  /* 0x000000a4ff21723e */ /* 0x002fe200048060ff */
[----:B------:R1:W-:Y:S01]  /*d560*/  @!P5 STG.E.U8 desc[UR16][R24.64+0x79], R165 ;  /* 0x000079a51800d986 */ /* 0x0003e2000c101110 */
[----:B------:R-:W-:Y:S01]  /*d570*/  ISETP.LT.OR P5, PT, R41, 0x1, !P1 ;  /* 0x000000012900780c */ /* 0x000fe20004fa1670 */
[----:B------:R-:W-:Y:S01]  /*d580*/  FMUL R15, R15, UR20 ;  /* 0x000000140f0f7c20 */ /* 0x000fe20008400000 */
[----:B------:R-:W-:Y:S01]  /*d590*/  ISETP.LT.OR P6, PT, R41, 0x2, !P1 ;  /* 0x000000022900780c */ /* 0x000fe20004fc1670 */
[----:B------:R1:W-:Y:S01]  /*d5a0*/  @!P3 STG.E.U8 desc[UR16][R26.64+0x78], R33 ;  /* 0x000078211a00b986 */ /* 0x0003e2000c101110 */
[----:B------:R-:W-:Y:S01]  /*d5b0*/  ISETP.GE.AND P3, PT, R42, 0x89, PT ;  /* 0x000000892a00780c */ /* 0x000fe20003f66270 */
[----:B------:R-:W-:Y:S01]  /*d5c0*/  FMUL R13, R13, UR20 ;  /* 0x000000140d0d7c20 */ /* 0x000fe20008400000 */
[----:B------:R-:W-:Y:S01]  /*d5d0*/  F2FP.SATFINITE.E5M2.F32.PACK_AB_MERGE_C R19, RZ, R19, RZ ;  /* 0x00000013ff13723e */ /* 0x000fe200048060ff */
[----:B------:R1:W-:Y:S01]  /*d5e0*/  @!P2 STG.E.U8 desc[UR16][R26.64+0x79], R163 ;  /* 0x000079a31a00a986 */ /* 0x0003e2000c101110 */
[----:B0-----:R-:W-:Y:S01]  /*d5f0*/  F2FP.SATFINITE.E5M2.F32.PACK_AB_MERGE_C R35, RZ, R162, RZ ;  /* 0x000000a2ff23723e */ /* 0x001fe200048060ff */
[----:B------:R-:W-:Y:S01]  /*d600*/  FMUL R14, R14, UR20 ;  /* 0x000000140e0e7c20 */ /* 0x000fe20008400000 */
[C---:B------:R-:W-:Y:S01]  /*d610*/  ISETP.LT.OR P2, PT, R41.reuse, 0x1, !P3 ;  /* 0x000000012900780c */ /* 0x040fe20005f41670 */
[----:B------:R-:W-:Y:S01]  /*d620*/  FMUL R12, R12, UR20 ;  /* 0x000000140c0c7c20 */ /* 0x000fe20008400000 */
[----:B-1----:R-:W-:Y:S01]  /*d630*/  F2FP.SATFINITE.E5M2.F32.PACK_AB_MERGE_C R25, RZ, R160, RZ ;  /* 0x000000a0ff19723e */ /* 0x002fe200048060ff */
[----:B------:R-:W-:Y:S01]  /*d640*/  @!P5 STG.E.U8 desc[UR16][R30.64], R35 ;  /* 0x000000231e00d986 */ /* 0x000fe2000c101110 */
[----:B------:R-:W-:Y:S01]  /*d650*/  ISETP.LT.OR P5, PT, R41, 0x2, !P3 ;  /* 0x000000022900780c */ /* 0x000fe20005fa1670 */
[----:B------:R-:W-:Y:S01]  /*d660*/  FMUL R11, R11, UR20 ;  /* 0x000000140b0b7c20 */ /* 0x000fe20008400000 */
[----:B------:R-:W-:Y:S01]  /*d670*/  F2FP.SATFINITE.E5M2.F32.PACK_AB_MERGE_C R33, RZ, R156, RZ ;  /* 0x0000009cff21723e */ /* 0x000fe200048060ff */
        /* <DEDUP_REMOVED lines=9> */
[----:B------:R-:W-:Y:S01]  /*d710*/  F2FP.SATFINITE.E5M2.F32.PACK_AB_MERGE_C R15, RZ, R15, RZ ;  /* 0x0000000fff0f723e */ /* 0x000fe200048060ff */
[----:B------:R-:W-:Y:S01]  /*d720*/  @!P5 STG.E.U8 desc[UR16][R28.64+0x1], R159 ;  /* 0x0000019f1c00d986 */ /* 0x000fe2000c101110 */
        /* <DEDUP_REMOVED lines=8> */
[----:B0-----:R-:W-:Y:S01]  /*d7b0*/  F2FP.SATFINITE.E5M2.F32.PACK_AB_MERGE_C R25, RZ, R154, RZ ;  /* 0x0000009aff19723e */ /* 0x001fe200048060ff */
[----:B------:R-:W-:Y:S01]  /*d7c0*/  FMUL R3, R3, UR20 ;  /* 0x0000001403037c20 */ /* 0x000fe20008400000 */
[----:B------:R-:W-:Y:S01]  /*d7d0*/  F2FP.SATFINITE.E5M2.F32.PACK_AB_MERGE_C R9, RZ, R9, RZ ;  /* 0x00000009ff09723e */ /* 0x000fe200048060ff */
[----:B------:R-:W-:Y:S01]  /*d7e0*/  FMUL R4, R4, UR20 ;  /* 0x0000001404047c20 */ /* 0x000fe20008400000 */
[----:B------:R-:W-:Y:S01]  /*d7f0*/  F2FP.SATFINITE.E5M2.F32.PACK_AB_MERGE_C R7, RZ, R7, RZ ;  /* 0x00000007ff07723e */ /* 0x000fe200048060ff */
[----:B------:R-:W-:Y:S01]  /*d800*/  @!P5 STG.E.U8 desc[UR16][R30.64+0x9], R157 ;  /* 0x0000099d1e00d986 */ /* 0x000fe2000c101110 */
[C---:B------:R-:W-:Y:S01]  /*d810*/  ISETP.LT.OR P5, PT, R41.reuse, 0x12, !P1 ;  /* 0x000000122900780c */ /* 0x040fe20004fa1670 */
[----:B-----5:R-:W-:Y:S01]  /*d820*/  FMUL R0, R0, UR20 ;  /* 0x0000001400007c20 */ /* 0x020fe20008400000 */
[----:B-1----:R-:W-:Y:S01]  /*d830*/  F2FP.SATFINITE.E5M2.F32.PACK_AB_MERGE_C R27, RZ, R152, RZ ;  /* 0x00000098ff1b723e */ /* 0x002fe200048060ff */
[----:B------:R0:W-:Y:S01]  /*d840*/  @!P2 STG.E.U8 desc[UR16][R28.64+0x8], R33 ;  /* 0x000008211c00a986 */ /* 0x0001e2000c101110 */
[C---:B------:R-:W-:Y:S01]  /*d850*/  ISETP.LT.OR P2, PT, R41.reuse, 0x11, !P1 ;  /* 0x000000112900780c */ /* 0x040fe20004f41670 */
[----:B------:R-:W-:Y:S01]  /*d860*/  FMUL R2, R2, UR20 ;  /* 0x0000001402027c20 */ /* 0x000fe20008400000 */
[----:B------:R-:W-:Y:S01]  /*d870*/  F2FP.SATFINITE.E5M2.F32.PACK_AB_MERGE_C R5, RZ, R5, RZ ;  /* 0x00000005ff05723e */ /* 0x000fe200048060ff */
[----:B------:R-:W-:Y:S01]  /*d880*/  @!P6 STG.E.U8 desc[UR16][R28.64+0x9], R155 ;  /* 0x0000099b1c00e986 */ /* 0x000fe2000c101110 */
[----:B------:R-:W-:-:S05]  /*d890*/  ISETP.LT.OR P6, PT, R41, 0x11, !P3 ;  /* 0x000000112900780c */ /* 0x000fca0005fc1670 */
[----:B------:R-:W-:Y:S01]  /*d8a0*/  @!P5 STG.E.U8 desc[UR16][R30.64+0x11], R153 ;  /* 0x000011991e00d986 */ /* 0x000fe2000c101110 */
[C---:B------:R-:W-:Y:S02]  /*d8b0*/  ISETP.LT.OR P5, PT, R41.reuse, 0x12, !P3 ;  /* 0x000000122900780c */ /* 0x040fe40005fa1670 */
[----:B0-----:R-:W-:Y:S01]  /*d8c0*/  F2FP.SATFINITE.E5M2.F32.PACK_AB_MERGE_C R33, RZ, R22, RZ ;  /* 0x00000016ff21723e */ /* 0x001fe200048060ff */
[----:B------:R0:W-:Y:S01]  /*d8d0*/  @!P2 STG.E.U8 desc[UR16][R30.64+0x10], R25 ;  /* 0x000010191e00a986 */ /* 0x0001e2000c101110 */
[----:B------:R-:W-:-:S03]  /*d8e0*/  ISETP.LT.OR P2, PT, R41, 0x19, !P1 ;  /* 0x000000192900780c */ /* 0x000fc60004f41670 */
[----:B------:R-:W-:Y:S01]  /*d8f0*/  @!P6 STG.E.U8 desc[UR16][R28.64+0x10], R27 ;  /* 0x0000101b1c00e986 */ /* 0x000fe2000c101110 */
[----:B------:R-:W-:-:S05]  /*d900*/  ISETP.LT.OR P6, PT, R41, 0x1a, !P1 ;  /* 0x0000001a2900780c */ /* 0x000fca0004fc1670 */
[----:B------:R1:W-:Y:S01]  /*d910*/  @!P5 STG.E.U8 desc[UR16][R28.64+0x11], R23 ;  /* 0x000011171c00d986 */ /* 0x0003e2000c101110 */
[C---:B------:R-:W-:Y:S02]  /*d920*/  ISETP.LT.OR P5, PT, R41.reuse, 0x1a, !P3 ;  /* 0x0000001a2900780c */ /* 0x040fe40005fa1670 */
[----:B0-----:R-:W-:Y:S01]  /*d930*/  F2FP.SATFINITE.E5M2.F32.PACK_AB_MERGE_C R25, RZ, R20, RZ ;  /* 0x00000014ff19723e */ /* 0x001fe200048060ff */
[----:B------:R-:W-:Y:S01]  /*d940*/  @!P2 STG.E.U8 desc[UR16][R30.64+0x18], R33 ;  /* 0x000018211e00a986 */ /* 0x000fe2000c101110 */
[----:B------:R-:W-:-:S03]  /*d950*/  ISETP.LT.OR P2, PT, R41, 0x19, !P3 ;  /* 0x000000192900780c */ /* 0x000fc60005f41670 */
[----:B------:R0:W-:Y:S01]  /*d960*/  @!P6 STG.E.U8 desc[UR16][R30.64+0x19], R21 ;  /* 0x000019151e00e986 */ /* 0x0001e2000c101110 */
[----:B------:R-:W-:Y:S02]  /*d970*/  ISETP.LT.OR P6, PT, R41, 0x21, !P1 ;  /* 0x000000212900780c */ /* 0x000fe40004fc1670 */
[----:B-1----:R-:W-:-:S03]  /*d980*/  F2FP.SATFINITE.E5M2.F32.PACK_AB_MERGE_C R23, RZ, R18, RZ ;  /* 0x00000012ff17723e */ /* 0x002fc600048060ff */
[----:B------:R1:W-:Y:S01]  /*d990*/  @!P5 STG.E.U8 desc[UR16][R28.64+0x19], R19 ;  /* 0x000019131c00d986 */ /* 0x0003e2000c101110 */
[----:B------:R-:W-:-:S03]  /*d9a0*/  ISETP.LT.OR P5, PT, R41, 0x22, !P1 ;  /* 0x000000222900780c */ /* 0x000fc60004fa1670 */
[----:B------:R-:W-:Y:S01]  /*d9b0*/  @!P2 STG.E.U8 desc[UR16][R28.64+0x18], R25 ;  /* 0x000018191c00a986 */ /* 0x000fe2000c101110 */
[C---:B------:R-:W-:Y:S02]  /*d9c0*/  ISETP.LT.OR P2, PT, R41.reuse, 0x21, !P3 ;  /* 0x000000212900780c */ /* 0x040fe40005f41670 */
[----:B0-----:R-:W-:Y:S01]  /*d9d0*/  F2FP.SATFINITE.E5M2.F32.PACK_AB_MERGE_C R21, RZ, R16, RZ ;  /* 0x00000010ff15723e */ /* 0x001fe200048060ff */
[----:B------:R-:W-:Y:S01]  /*d9e0*/  @!P6 STG.E.U8 desc[UR16][R30.64+0x20], R23 ;  /* 0x000020171e00e986 */ /* 0x000fe2000c101110 */
[----:B------:R-:W-:Y:S02]  /*d9f0*/  ISETP.LT.OR P6, PT, R41, 0x22, !P3 ;  /* 0x000000222900780c */ /* 0x000fe40005fc1670 */
[----:B-1----:R-:W-:-:S03]  /*da00*/  F2FP.SATFINITE.E5M2.F32.PACK_AB_MERGE_C R19, RZ, R14, RZ ;  /* 0x0000000eff13723e */ /* 0x002fc600048060ff */
[----:B------:R0:W-:Y:S01]  /*da10*/  @!P5 STG.E.U8 desc[UR16][R30.64+0x21], R17 ;  /* 0x000021111e00d986 */ /* 0x0001e2000c101110 */
[----:B------:R-:W-:-:S03]  /*da20*/  ISETP.LT.OR P5, PT, R41, 0x2a, !P1 ;  /* 0x0000002a2900780c */ /* 0x000fc60004fa1670 */
[----:B------:R-:W-:Y:S01]  /*da30*/  @!P2 STG.E.U8 desc[UR16][R28.64+0x20], R21 ;  /* 0x000020151c00a986 */ /* 0x000fe2000c101110 */
[----:B------:R-:W-:-:S03]  /*da40*/  ISETP.LT.OR P2, PT, R41, 0x29, !P1 ;  /* 0x000000292900780c */ /* 0x000fc60004f41670 */
[----:B------:R1:W-:Y:S01]  /*da50*/  @!P6 STG.E.U8 desc[UR16][R28.64+0x21], R15 ;  /* 0x0000210f1c00e986 */ /* 0x0003e2000c101110 */
[----:B------:R-:W-:Y:S02]  /*da60*/  ISETP.LT.OR P6, PT, R41, 0x29, !P3 ;  /* 0x000000292900780c */ /* 0x000fe40005fc1670 */
[----:B0-----:R-:W-:-:S03]  /*da70*/  F2FP.SATFINITE.E5M2.F32.PACK_AB_MERGE_C R17, RZ, R12, RZ ;  /* 0x0000000cff11723e */ /* 0x001fc600048060ff */
[----:B------:R0:W-:Y:S01]  /*da80*/  @!P5 STG.E.U8 desc[UR16][R30.64+0x29], R13 ;  /* 0x0000290d1e00d986 */ /* 0x0001e2000c101110 */
[----:B------:R-:W-:-:S03]  /*da90*/  ISETP.LT.OR P5, PT, R41, 0x2a, !P3 ;  /* 0x0000002a2900780c */ /* 0x000fc60005fa1670 */
[----:B------:R-:W-:Y:S01]  /*daa0*/  @!P2 STG.E.U8 desc[UR16][R30.64+0x28], R19 ;  /* 0x000028131e00a986 */ /* 0x000fe2000c101110 */
[C---:B------:R-:W-:Y:S02]  /*dab0*/  ISETP.LT.OR P2, PT, R41.reuse, 0x31, !P1 ;  /* 0x000000312900780c */ /* 0x040fe40004f41670 */
[----:B-1----:R-:W-:Y:S01]  /*dac0*/  F2FP.SATFINITE.E5M2.F32.PACK_AB_MERGE_C R15, RZ, R10, RZ ;  /* 0x0000000aff0f723e */ /* 0x002fe200048060ff */
[----:B------:R-:W-:Y:S01]  /*dad0*/  @!P6 STG.E.U8 desc[UR16][R28.64+0x28], R17 ;  /* 0x000028111c00e986 */ /* 0x000fe2000c101110 */
[----:B------:R-:W-:Y:S02]  /*dae0*/  ISETP.LT.OR P6, PT, R41, 0x32, !P1 ;  /* 0x000000322900780c */ /* 0x000fe40004fc1670 */
[----:B0-----:R-:W-:-:S03]  /*daf0*/  F2FP.SATFINITE.E5M2.F32.PACK_AB_MERGE_C R13, RZ, R8, RZ ;  /* 0x00000008ff0d723e */ /* 0x001fc600048060ff */
        /* <DEDUP_REMOVED lines=9> */
[----:B------:R4:W-:Y:S01]  /*db90*/  @!P2 STG.E.U8 desc[UR16][R28.64+0x30], R13 ;  /* 0x0000300d1c00a986 */ /* 0x0009e2000c101110 */
[C---:B------:R-:W-:Y:S02]  /*dba0*/  ISETP.LT.OR P2, PT, R41.reuse, 0x39, !P3 ;  /* 0x000000392900780c */ /* 0x040fe40005f41670 */
[----:B-1----:R-:W-:Y:S01]  /*dbb0*/  F2FP.SATFINITE.E5M2.F32.PACK_AB_MERGE_C R9, RZ, R4, RZ ;  /* 0x00000004ff09723e */ /* 0x002fe200048060ff */
[----:B------:R1:W-:Y:S01]  /*dbc0*/  @!P6 STG.E.U8 desc[UR16][R30.64+0x38], R11 ;  /* 0x0000380b1e00e986 */ /* 0x0003e2000c101110 */
[C---:B------:R-:W-:Y:S02]  /*dbd0*/  ISETP.LT.OR P6, PT, R41.reuse, 0x3a, !P3 ;  /* 0x0000003a2900780c */ /* 0x040fe40005fc1670 */
[----:B0-----:R-:W-:Y:S01]  /*dbe0*/  F2FP.SATFINITE.E5M2.F32.PACK_AB_MERGE_C R7, RZ, R2, RZ ;  /* 0x00000002ff07723e */ /* 0x001fe200048060ff */
[----:B---3--:R-:W-:Y:S02]  /*dbf0*/  FMUL R2, R224, UR20 ;  /* 0x00000014e0027c20 */ /* 0x008fe40008400000 */
[----:B------:R0:W-:Y:S01]  /*dc00*/  @!P5 STG.E.U8 desc[UR16][R30.64+0x39], R5 ;  /* 0x000039051e00d986 */ /* 0x0001e2000c101110 */
[----:B------:R-:W-:-:S02]  /*dc10*/  ISETP.LT.OR P5, PT, R41, 0x42, !P1 ;  /* 0x000000422900780c */ /* 0x000fc40004fa1670 */
[----:B----4-:R-:W-:Y:S01]  /*dc20*/  F2FP.SATFINITE.E5M2.F32.PACK_AB_MERGE_C R13, RZ, R3, RZ ;  /* 0x00000003ff0d723e */ /* 0x010fe200048060ff */
[----:B------:R-:W-:Y:S01]  /*dc30*/  FMUL R3, R223, UR20 ;  /* 0x00000014df037c20 */ /* 0x000fe20008400000 */
[----:B------:R3:W-:Y:S01]  /*dc40*/  @!P2 STG.E.U8 desc[UR16][R28.64+0x38], R9 ;  /* 0x000038091c00a986 */ /* 0x0007e2000c101110 */
[----:B-1----:R-:W-:Y:S01]  /*dc50*/  F2FP.SATFINITE.E5M2.F32.PACK_AB_MERGE_C R11, RZ, R0, RZ ;  /* 0x00000000ff0b723e */ /* 0x002fe200048060ff */
[----:B--2---:R-:W-:Y:S01]  /*dc60*/  FMUL R0, R220, UR20 ;  /* 0x00000014dc007c20 */ /* 0x004fe20008400000 */
[----:B------:R-:W-:Y:S01]  /*dc70*/  ISETP.LT.OR P2, PT, R41, 0x41, !P1 ;  /* 0x000000412900780c */ /* 0x000fe20004f41670 */
[----:B------:R-:W2:Y:S04]  /*dc80*/  LDL.LU R223, [R1+0x1c] ;  /* 0x00001c0001df7983 */ /* 0x000ea80000300800 */
[----:B------:R-:W4:Y:S01]  /*dc90*/  LDL.LU R221, [R1+0x20] ;  /* 0x0000200001dd7983 */ /* 0x000f220000300800 */
[----:B0-----:R-:W-:-:S03]  /*dca0*/  F2FP.SATFINITE.E5M2.F32.PACK_AB_MERGE_C R5, RZ, R3, RZ ;  /* 0x00000003ff05723e */ /* 0x001fc600048060ff */
[----:B------:R-:W4:Y:S01]  /*dcb0*/  LDL.LU R224, [R1+0x24] ;  /* 0x0000240001e07983 */ /* 0x000f220000300800 */
[----:B------:R-:W-:Y:S01]  /*dcc0*/  FMUL R3, R226, UR20 ;  /* 0x00000014e2037c20 */ /* 0x000fe20008400000 */
[----:B---3--:R-:W-:Y:S01]  /*dcd0*/  F2FP.SATFINITE.E5M2.F32.PACK_AB_MERGE_C R9, RZ, R0, RZ ;  /* 0x00000000ff09723e */ /* 0x008fe200048060ff */
[----:B------:R-:W-:Y:S01]  /*dce0*/  FMUL R0, R225, UR20 ;  /* 0x00000014e1007c20 */ /* 0x000fe20008400000 */
[----:B------:R0:W-:Y:S01]  /*dcf0*/  @!P6 STG.E.U8 desc[UR16][R28.64+0x39], R13 ;  /* 0x0000390d1c00e986 */ /* 0x0001e2000c101110 */
[----:B------:R-:W-:-:S03]  /*dd00*/  ISETP.LT.OR P6, PT, R41, 0x41, !P3 ;  /* 0x000000412900780c */ /* 0x000fc60005fc1670 */
[----:B------:R-:W3:Y:S04]  /*dd10*/  LDL.LU R226, [R1+0x28] ;  /* 0x0000280001e27983 */ /* 0x000ee80000300800 */
[----:B------:R-:W3:Y:S01]  /*dd20*/  LDL.LU R225, [R1+0x2c] ;  /* 0x00002c0001e17983 */ /* 0x000ee20000300800 */
[----:B0-----:R-:W-:Y:S01]  /*dd30*/  F2FP.SATFINITE.E5M2.F32.PACK_AB_MERGE_C R13, RZ, R2, RZ ;  /* 0x00000002ff0d723e */ /* 0x001fe200048060ff */
[----:B------:R-:W-:Y:S02]  /*dd40*/  FMUL R2, R227, UR20 ;  /* 0x00000014e3027c20 */ /* 0x000fe40008400000 */
[----:B------:R-:W3:Y:S04]  /*dd50*/  LDL.LU R227, [R1+0x30] ;  /* 0x0000300001e37983 */ /* 0x000ee80000300800 */
[----:B------:R-:W-:Y:S01]  /*dd60*/  @!P5 STG.E.U8 desc[UR16][R30.64+0x41], R11 ;  /* 0x0000410b1e00d986 */ /* 0x000fe2000c101110 */
[----:B------:R-:W-:-:S03]  /*dd70*/  ISETP.LT.OR P5, PT, R41, 0x42, !P3 ;  /* 0x000000422900780c */ /* 0x000fc60005fa1670 */
[----:B------:R0:W-:Y:S01]  /*dd80*/  @!P2 STG.E.U8 desc[UR16][R30.64+0x40], R7 ;  /* 0x000040071e00a986 */ /* 0x0001e2000c101110 */
[----:B------:R-:W-:-:S03]  /*dd90*/  ISETP.LT.OR P2, PT, R41, 0x49, !P1 ;  /* 0x000000492900780c */ /* 0x000fc60004f41670 */
[----:B------:R1:W-:Y:S01]  /*dda0*/  @!P6 STG.E.U8 desc[UR16][R28.64+0x40], R5 ;  /* 0x000040051c00e986 */ /* 0x0003e2000c101110 */
[----:B------:R-:W-:-:S03]  /*ddb0*/  ISETP.LT.OR P6, PT, R41, 0x4a, !P1 ;  /* 0x0000004a2900780c */ /* 0x000fc60004fc1670 */
[----:B------:R-:W3:Y:S04]  /*ddc0*/  LDL.LU R220, [R1+0x34] ;  /* 0x0000340001dc7983 */ /* 0x000ee80000300800 */
[----:B------:R1:W-:Y:S01]  /*ddd0*/  @!P5 STG.E.U8 desc[UR16][R28.64+0x41], R9 ;  /* 0x000041091c00d986 */ /* 0x0003e2000c101110 */
[----:B0-----:R-:W-:Y:S01]  /*dde0*/  F2FP.SATFINITE.E5M2.F32.PACK_AB_MERGE_C R7, RZ, R3, RZ ;  /* 0x00000003ff07723e */ /* 0x001fe200048060ff */
[----:B------:R-:W-:Y:S02]  /*ddf0*/  FMUL R3, R222, UR20 ;  /* 0x00000014de037c20 */ /* 0x000fe40008400000 */
[----:B------:R-:W-:Y:S01]  /*de00*/  @!P2 STG.E.U8 desc[UR16][R30.64+0x48], R13 ;  /* 0x0000480d1e00a986 */ /* 0x000fe2000c101110 */
[----:B------:R-:W-:-:S03]  /*de10*/  ISETP.LT.OR P2, PT, R41, 0x49, !P3 ;  /* 0x000000492900780c */ /* 0x000fc60005f41670 */
[----:B------:R-:W3:Y:S01]  /*de20*/  LDL.LU R222, [R1+0x38] ;  /* 0x0000380001de7983 */ /* 0x000ee20000300800 */
[----:B-1----:R-:W-:Y:S02]  /*de30*/  F2FP.SATFINITE.E5M2.F32.PACK_AB_MERGE_C R5, RZ, R0, RZ ;  /* 0x00000000ff05723e */ /* 0x002fe400048060ff */
[----:B------:R-:W-:Y:S02]  /*de40*/  F2FP.SATFINITE.E5M2.F32.PACK_AB_MERGE_C R11, RZ, R2, RZ ;  /* 0x00000002ff0b723e */ /* 0x000fe400048060ff */
[----:B------:R-:W-:Y:S01]  /*de50*/  F2FP.SATFINITE.E5M2.F32.PACK_AB_MERGE_C R9, RZ, R3, RZ ;  /* 0x00000003ff09723e */ /* 0x000fe200048060ff */
[----:B------:R0:W-:Y:S04]  /*de60*/  @!P6 STG.E.U8 desc[UR16][R30.64+0x49], R7 ;  /* 0x000049071e00e986 */ /* 0x0001e8000c101110 */
[----:B------:R1:W-:Y:S01]  /*de70*/  @!P2 STG.E.U8 desc[UR16][R28.64+0x48], R5 ;  /* 0x000048051c00a986 */ /* 0x0003e2000c101110 */
[----:B--2---:R-:W-:-:S03]  /*de80*/  FMUL R0, R223, UR20 ;  /* 0x00000014df007c20 */ /* 0x004fc60008400000 */
[----:B------:R-:W2:Y:S01]  /*de90*/  LDL.LU R223, [R1+0x3c] ;  /* 0x00003c0001df7983 */ /* 0x000ea20000300800 */
[----:B----4-:R-:W-:Y:S01]  /*dea0*/  FMUL R2, R221, UR20 ;  /* 0x00000014dd027c20 */ /* 0x010fe20008400000 */
[----:B0-----:R-:W-:Y:S01]  /*deb0*/  F2FP.SATFINITE.E5M2.F32.PACK_AB_MERGE_C R7, RZ, R0, RZ ;  /* 0x00000000ff07723e */ /* 0x001fe200048060ff */
[----:B------:R-:W-:Y:S02]  /*dec0*/  FMUL R3, R224, UR20 ;  /* 0x00000014e0037c20 */ /* 0x000fe40008400000 */
[----:B------:R-:W4:Y:S01]  /*ded0*/  LDL.LU R224, [R1+0x40] ;  /* 0x0000400001e07983 */ /* 0x000f220000300800 */
[----:B------:R-:W-:Y:S02]  /*dee0*/  F2FP.SATFINITE.E5M2.F32.PACK_AB_MERGE_C R13, RZ, R2, RZ ;  /* 0x00000002ff0d723e */ /* 0x000fe400048060ff */
[----:B-1----:R-:W-:Y:S01]  /*def0*/  F2FP.SATFINITE.E5M2.F32.PACK_AB_MERGE_C R5, RZ, R3, RZ ;  /* 0x00000003ff05723e */ /* 0x002fe200048060ff */
[----:B---3--:R-:W-:Y:S02]  /*df00*/  FMUL R0, R226, UR20 ;  /* 0x00000014e2007c20 */ /* 0x008fe40008400000 */
[----:B------:R-:W3:Y:S01]  /*df10*/  LDL.LU R226, [R1+0x44] ;  /* 0x0000440001e27983 */ /* 0x000ee20000300800 */
[----:B------:R-:W-:-:S03]  /*df20*/  FMUL R2, R225, UR20 ;  /* 0x00000014e1027c20 */ /* 0x000fc60008400000 */
[----:B------:R-:W3:Y:S01]  /*df30*/  LDL.LU R225, [R1+0x48] ;  /* 0x0000480001e17983 */ /* 0x000ee20000300800 */
[----:B------:R-:W-:-:S03]  /*df40*/  FMUL R3, R227, UR20 ;  /* 0x00000014e3037c20 */ /* 0x000fc60008400000 */
[----:B------:R-:W3:Y:S01]  /*df50*/  LDL.LU R227, [R1+0x4c] ;  /* 0x00004c0001e37983 */ /* 0x000ee20000300800 */
[C---:B------:R-:W-:Y:S02]  /*df60*/  ISETP.LT.OR P5, PT, R41.reuse, 0x4a, !P3 ;  /* 0x0000004a2900780c */ /* 0x040fe40005fa1670 */
[C---:B------:R-:W-:Y:S01]  /*df70*/  ISETP.LT.OR P6, PT, R41.reuse, 0x51, !P1 ;  /* 0x000000512900780c */ /* 0x040fe20004fc1670 */
[----:B------:R-:W3:Y:S01]  /*df80*/  LDL.LU R219, [R1+0x50] ;  /* 0x0000500001db7983 */ /* 0x000ee20000300800 */
[----:B------:R-:W-:-:S03]  /*df90*/  ISETP.LT.OR P2, PT, R41, 0x51, !P3 ;  /* 0x000000512900780c */ /* 0x000fc60005f41670 */
[----:B------:R-:W3:Y:S04]  /*dfa0*/  LDL.LU R218, [R1+0x54] ;  /* 0x0000540001da7983 */ /* 0x000ee80000300800 */
[----:B------:R-:W3:Y:S04]  /*dfb0*/  LDL.LU R221, [R1+0x58] ;  /* 0x0000580001dd7983 */ /* 0x000ee80000300800 */
[----:B------:R0:W-:Y:S01]  /*dfc0*/  @!P5 STG.E.U8 desc[UR16][R28.64+0x49], R11 ;  /* 0x0000490b1c00d986 */ /* 0x0001e2000c101110 */
[----:B------:R-:W-:-:S03]  /*dfd0*/  ISETP.LT.OR P5, PT, R41, 0x52, !P1 ;  /* 0x000000522900780c */ /* 0x000fc60004fa1670 */
[----:B------:R1:W-:Y:S01]  /*dfe0*/  @!P6 STG.E.U8 desc[UR16][R30.64+0x50], R9 ;  /* 0x000050091e00e986 */ /* 0x0003e2000c101110 */
[----:B------:R-:W-:Y:S02]  /*dff0*/  ISETP.LT.OR P6, PT, R41, 0x52, !P3 ;  /* 0x000000522900780c */ /* 0x000fe40005fc1670 */
[----:B0-----:R-:W-:-:S07]  /*e000*/  F2FP.SATFINITE.E5M2.F32.PACK_AB_MERGE_C R11, RZ, R2, RZ ;  /* 0x00000002ff0b723e */ /* 0x001fce00048060ff */
[----:B------:R0:W-:Y:S01]  /*e010*/  @!P5 STG.E.U8 desc[UR16][R30.64+0x51], R7 ;  /* 0x000051071e00d986 */ /* 0x0001e2000c101110 */
[C---:B------:R-:W-:Y:S02]  /*e020*/  ISETP.LT.OR P5, PT, R41.reuse, 0x5a, !P1 ;  /* 0x0000005a2900780c */ /* 0x040fe40004fa1670 */
[----:B-1----:R-:W-:Y:S01]  /*e030*/  F2FP.SATFINITE.E5M2.F32.PACK_AB_MERGE_C R9, RZ, R0, RZ ;  /* 0x00000000ff09723e */ /* 0x002fe200048060ff */
[----:B------:R-:W-:Y:S01]  /*e040*/  @!P2 STG.E.U8 desc[UR16][R28.64+0x50], R13 ;  /* 0x0000500d1c00a986 */ /* 0x000fe2000c101110 */
[C---:B------:R-:W-:Y:S01]  /*e050*/  ISETP.LT.OR P2, PT, R41.reuse, 0x59, !P1 ;  /* 0x000000592900780c */ /* 0x040fe20004f41670 */
[----:B------:R-:W-:Y:S01]  /*e060*/  FMUL R0, R220, UR20 ;  /* 0x00000014dc007c20 */ /* 0x000fe20008400000 */
[----:B------:R-:W-:Y:S01]  /*e070*/  FMUL R2, R222, UR20 ;  /* 0x00000014de027c20 */ /* 0x000fe20008400000 */
[----:B------:R1:W-:Y:S01]  /*e080*/  @!P6 STG.E.U8 desc[UR16][R28.64+0x51], R5 ;  /* 0x000051051c00e986 */ /* 0x0003e2000c101110 */
[----:B------:R-:W-:-:S03]  /*e090*/  ISETP.LT.OR P6, PT, R41, 0x59, !P3 ;  /* 0x000000592900780c */ /* 0x000fc60005fc1670 */
[----:B------:R-:W3:Y:S04]  /*e0a0*/  LDL.LU R220, [R1+0x5c] ;  /* 0x00005c0001dc7983 */ /* 0x000ee80000300800 */
[----:B------:R-:W3:Y:S01]  /*e0b0*/  LDL.LU R222, [R1+0x60] ;  /* 0x0000600001de7983 */ /* 0x000ee20000300800 */
[----:B0-----:R-:W-:Y:S02]  /*e0c0*/  F2FP.SATFINITE.E5M2.F32.PACK_AB_MERGE_C R7, RZ, R3, RZ ;  /* 0x00000003ff07723e */ /* 0x001fe400048060ff */
[----:B-1----:R-:W-:Y:S01]  /*e0d0*/  F2FP.SATFINITE.E5M2.F32.PACK_AB_MERGE_C R5, RZ, R0, RZ ;  /* 0x00000000ff05723e */ /* 0x002fe200048060ff */
[----:B------:R0:W-:Y:S01]  /*e0e0*/  @!P2 STG.E.U8 desc[UR16][R30.64+0x58], R9 ;  /* 0x000058091e00a986 */ /* 0x0001e2000c101110 */
[----:B------:R-:W-:-:S03]  /*e0f0*/  F2FP.SATFINITE.E5M2.F32.PACK_AB_MERGE_C R13, RZ, R2, RZ ;  /* 0x00000002ff0d723e */ /* 0x000fc600048060ff */
[----:B------:R-:W-:Y:S04]  /*e100*/  @!P5 STG.E.U8 desc[UR16][R30.64+0x59], R11 ;  /* 0x0000590b1e00d986 */ /* 0x000fe8000c101110 */
[----:B------:R1:W-:Y:S01]  /*e110*/  @!P6 STG.E.U8 desc[UR16][R28.64+0x58], R7 ;  /* 0x000058071c00e986 */ /* 0x0003e2000c101110 */
[----:B--2---:R-:W-:-:S03]  /*e120*/  FMUL R3, R223, UR20 ;  /* 0x00000014df037c20 */ /* 0x004fc60008400000 */
[----:B------:R-:W2:Y:S01]  /*e130*/  LDL.LU R223, [R1+0x64] ;  /* 0x0000640001df7983 */ /* 0x000ea20000300800 */
[----:B----4-:R-:W-:Y:S01]  /*e140*/  FMUL R0, R224, UR20 ;  /* 0x00000014e0007c20 */ /* 0x010fe20008400000 */
[----:B0-----:R-:W-:Y:S02]  /*e150*/  F2FP.SATFINITE.E5M2.F32.PACK_AB_MERGE_C R9, RZ, R3, RZ ;  /* 0x00000003ff09723e */ /* 0x001fe400048060ff */
[----:B------:R-:W4:Y:S02]  /*e160*/  LDL.LU R224, [R1+0x68] ;  /* 0x0000680001e07983 */ /* 0x000f240000300800 */
        /* <DEDUP_REMOVED lines=8> */
[C---:B------:R-:W-:Y:S02]  /*e1f0*/  ISETP.LT.OR P2, PT, R41.reuse, 0x61, !P1 ;  /* 0x000000612900780c */ /* 0x040fe40004f41670 */
[----:B------:R-:W-:-:S09]  /*e200*/  ISETP.LT.OR P6, PT, R41, 0x62, !P1 ;  /* 0x000000622900780c */ /* 0x000fd20004fc1670 */
[----:B------:R0:W-:Y:S01]  /*e210*/  @!P5 STG.E.U8 desc[UR16][R28.64+0x59], R5 ;  /* 0x000059051c00d986 */ /* 0x0001e2000c101110 */
[----:B------:R-:W-:-:S03]  /*e220*/  ISETP.LT.OR P5, PT, R41, 0x62, !P3 ;  /* 0x000000622900780c */ /* 0x000fc60005fa1670 */
[----:B------:R-:W-:Y:S01]  /*e230*/  @!P2 STG.E.U8 desc[UR16][R30.64+0x60], R13 ;  /* 0x0000600d1e00a986 */ /* 0x000fe2000c101110 */
[----:B------:R-:W-:-:S03]  /*e240*/  ISETP.LT.OR P2, PT, R41, 0x61, !P3 ;  /* 0x000000612900780c */ /* 0x000fc60005f41670 */
[----:B------:R1:W-:Y:S01]  /*e250*/  @!P6 STG.E.U8 desc[UR16][R30.64+0x61], R9 ;  /* 0x000061091e00e986 */ /* 0x0003e2000c101110 */
[----:B------:R-:W-:Y:S02]  /*e260*/  ISETP.LT.OR P6, PT, R41, 0x69, !P1 ;  /* 0x000000692900780c */ /* 0x000fe40004fc1670 */
[----:B------:R-:W-:Y:S02]  /*e270*/  F2FP.SATFINITE.E5M2.F32.PACK_AB_MERGE_C R11, RZ, R2, RZ ;  /* 0x00000002ff0b723e */ /* 0x000fe400048060ff */
[----:B0-----:R-:W-:-:S03]  /*e280*/  F2FP.SATFINITE.E5M2.F32.PACK_AB_MERGE_C R5, RZ, R3, RZ ;  /* 0x00000003ff05723e */ /* 0x001fc600048060ff */
[----:B------:R-:W-:Y:S01]  /*e290*/  @!P5 STG.E.U8 desc[UR16][R28.64+0x61], R11 ;  /* 0x0000610b1c00d986 */ /* 0x000fe2000c101110 */
[----:B------:R-:W-:-:S03]  /*e2a0*/  ISETP.LT.OR P5, PT, R41, 0x6a, !P1 ;  /* 0x0000006a2900780c */ /* 0x000fc60004fa1670 */
[----:B------:R0:W-:Y:S01]  /*e2b0*/  @!P2 STG.E.U8 desc[UR16][R28.64+0x60], R7 ;  /* 0x000060071c00a986 */ /* 0x0001e2000c101110 */
[----:B------:R-:W-:-:S03]  /*e2c0*/  ISETP.LT.OR P2, PT, R41, 0x69, !P3 ;  /* 0x000000692900780c */ /* 0x000fc60005f41670 */
[----:B------:R0:W-:Y:S01]  /*e2d0*/  @!P6 STG.E.U8 desc[UR16][R30.64+0x68], R5 ;  /* 0x000068051e00e986 */ /* 0x0001e2000c101110 */
[----:B------:R-:W-:Y:S01]  /*e2e0*/  ISETP.LT.OR P6, PT, R41, 0x6a, !P3 ;  /* 0x0000006a2900780c */ /* 0x000fe20005fc1670 */
[----:B------:R-:W-:Y:S01]  /*e2f0*/  FMUL R2, R219, UR20 ;  /* 0x00000014db027c20 */ /* 0x000fe20008400000 */
[----:B------:R-:W-:Y:S01]  /*e300*/  FMUL R3, R218, UR20 ;  /* 0x00000014da037c20 */ /* 0x000fe20008400000 */
[----:B-1----:R-:W-:-:S03]  /*e310*/  F2FP.SATFINITE.E5M2.F32.PACK_AB_MERGE_C R9, RZ, R0, RZ ;  /* 0x00000000ff09723e */ /* 0x002fc600048060ff */
[----:B------:R-:W-:Y:S02]  /*e320*/  F2FP.SATFINITE.E5M2.F32.PACK_AB_MERGE_C R13, RZ, R2, RZ ;  /* 0x00000002ff0d723e */ /* 0x000fe400048060ff */
[----:B0-----:R-:W-:Y:S01]  /*e330*/  F2FP.SATFINITE.E5M2.F32.PACK_AB_MERGE_C R7, RZ, R3, RZ ;  /* 0x00000003ff07723e */ /* 0x001fe200048060ff */
[----:B------:R0:W-:Y:S01]  /*e340*/  @!P5 STG.E.U8 desc[UR16][R30.64+0x69], R9 ;  /* 0x000069091e00d986 */ /* 0x0001e2000c101110 */
[----:B------:R-:W-:-:S03]  /*e350*/  ISETP.LT.OR P5, PT, R41, 0x71, !P3 ;  /* 0x000000712900780c */ /* 0x000fc60005fa1670 */
[----:B------:R-:W-:Y:S01]  /*e360*/  @!P2 STG.E.U8 desc[UR16][R28.64+0x68], R13 ;  /* 0x0000680d1c00a986 */ /* 0x000fe2000c101110 */
[----:B------:R-:W-:-:S03]  /*e370*/  ISETP.LT.OR P2, PT, R41, 0x71, !P1 ;  /* 0x000000712900780c */ /* 0x000fc60004f41670 */
[----:B------:R1:W-:Y:S01]  /*e380*/  @!P6 STG.E.U8 desc[UR16][R28.64+0x69], R7 ;  /* 0x000069071c00e986 */ /* 0x0003e2000c101110 */
[----:B------:R-:W-:Y:S01]  /*e390*/  ISETP.LT.OR P6, PT, R41, 0x72, !P1 ;  /* 0x000000722900780c */ /* 0x000fe20004fc1670 */
[----:B------:R-:W-:Y:S01]  /*e3a0*/  FMUL R0, R221, UR20 ;  /* 0x00000014dd007c20 */ /* 0x000fe20008400000 */
[----:B------:R-:W-:Y:S01]  /*e3b0*/  FMUL R2, R220, UR20 ;  /* 0x00000014dc027c20 */ /* 0x000fe20008400000 */
[----:B------:R-:W-:-:S03]  /*e3c0*/  FMUL R3, R222, UR20 ;  /* 0x00000014de037c20 */ /* 0x000fc60008400000 */
[----:B------:R-:W-:Y:S02]  /*e3d0*/  F2FP.SATFINITE.E5M2.F32.PACK_AB_MERGE_C R5, RZ, R0, RZ ;  /* 0x00000000ff05723e */ /* 0x000fe400048060ff */
[----:B------:R-:W-:Y:S02]  /*e3e0*/  F2FP.SATFINITE.E5M2.F32.PACK_AB_MERGE_C R11, RZ, R2, RZ ;  /* 0x00000002ff0b723e */ /* 0x000fe400048060ff */
[----:B0-----:R-:W-:Y:S01]  /*e3f0*/  F2FP.SATFINITE.E5M2.F32.PACK_AB_MERGE_C R9, RZ, R3, RZ ;  /* 0x00000003ff09723e */ /* 0x001fe200048060ff */
[----:B------:R-:W-:Y:S01]  /*e400*/  @!P2 STG.E.U8 desc[UR16][R30.64+0x70], R5 ;  /* 0x000070051e00a986 */ /* 0x000fe2000c101110 */
[----:B------:R-:W-:-:S03]  /*e410*/  ISETP.LT.OR P2, PT, R41, 0x79, !P1 ;  /* 0x000000792900780c */ /* 0x000fc60004f41670 */
[----:B------:R0:W-:Y:S01]  /*e420*/  @!P6 STG.E.U8 desc[UR16][R30.64+0x71], R11 ;  /* 0x0000710b1e00e986 */ /* 0x0001e2000c101110 */
[C---:B------:R-:W-:Y:S02]  /*e430*/  ISETP.LT.OR P6, PT, R41.reuse, 0x72, !P3 ;  /* 0x000000722900780c */ /* 0x040fe40005fc1670 */
[C---:B------:R-:W-:Y:S01]  /*e440*/  ISETP.LT.OR P1, PT, R41.reuse, 0x7a, !P1 ;  /* 0x0000007a2900780c */ /* 0x040fe20004f21670 */
[----:B------:R0:W-:Y:S01]  /*e450*/  @!P5 STG.E.U8 desc[UR16][R28.64+0x70], R9 ;  /* 0x000070091c00d986 */ /* 0x0001e2000c101110 */
[C---:B------:R-:W-:Y:S02]  /*e460*/  ISETP.LT.OR P5, PT, R41.reuse, 0x79, !P3 ;  /* 0x000000792900780c */ /* 0x040fe40005fa1670 */
[----:B------:R-:W-:Y:S01]  /*e470*/  ISETP.LT.OR P3, PT, R41, 0x7a, !P3 ;  /* 0x0000007a2900780c */ /* 0x000fe20005f61670 */
[----:B--2---:R-:W-:Y:S01]  /*e480*/  FMUL R0, R223, UR20 ;  /* 0x00000014df007c20 */ /* 0x004fe20008400000 */
[----:B----4-:R-:W-:-:S04]  /*e490*/  FMUL R2, R224, UR20 ;  /* 0x00000014e0027c20 */ /* 0x010fc80008400000 */
[----:B-1----:R-:W-:Y:S01]  /*e4a0*/  F2FP.SATFINITE.E5M2.F32.PACK_AB_MERGE_C R7, RZ, R0, RZ ;  /* 0x00000000ff07723e */ /* 0x002fe200048060ff */
[----:B---3--:R-:W-:Y:S01]  /*e4b0*/  FMUL R3, R226, UR20 ;  /* 0x00000014e2037c20 */ /* 0x008fe20008400000 */
[----:B------:R-:W-:Y:S01]  /*e4c0*/  FMUL R4, R225, UR20 ;  /* 0x00000014e1047c20 */ /* 0x000fe20008400000 */
[----:B0-----:R-:W-:-:S03]  /*e4d0*/  F2FP.SATFINITE.E5M2.F32.PACK_AB_MERGE_C R11, RZ, R2, RZ ;  /* 0x00000002ff0b723e */ /* 0x001fc600048060ff */
[----:B------:R-:W-:Y:S01]  /*e4e0*/  F2FP.SATFINITE.E5M2.F32.PACK_AB_MERGE_C R3, RZ, R3, RZ ;  /* 0x00000003ff03723e */ /* 0x000fe200048060ff */
[----:B------:R-:W-:Y:S01]  /*e4f0*/  FMUL R5, R227, UR20 ;  /* 0x00000014e3057c20 */ /* 0x000fe20008400000 */
[----:B------:R-:W-:Y:S01]  /*e500*/  F2FP.SATFINITE.E5M2.F32.PACK_AB_MERGE_C R9, RZ, R4, RZ ;  /* 0x00000004ff09723e */ /* 0x000fe200048060ff */
[----:B------:R0:W-:Y:S03]  /*e510*/  @!P6 STG.E.U8 desc[UR16][R28.64+0x71], R7 ;  /* 0x000071071c00e986 */ /* 0x0001e6000c101110 */
[----:B------:R-:W-:Y:S01]  /*e520*/  F2FP.SATFINITE.E5M2.F32.PACK_AB_MERGE_C R5, RZ, R5, RZ ;  /* 0x00000005ff05723e */ /* 0x000fe200048060ff */
[----:B------:R0:W-:Y:S04]  /*e530*/  @!P2 STG.E.U8 desc[UR16][R30.64+0x78], R11 ;  /* 0x0000780b1e00a986 */ /* 0x0001e8000c101110 */
[----:B------:R0:W-:Y:S04]  /*e540*/  @!P1 STG.E.U8 desc[UR16][R30.64+0x79], R3 ;  /* 0x000079031e009986 */ /* 0x0001e8000c101110 */
[----:B------:R0:W-:Y:S04]  /*e550*/  @!P5 STG.E.U8 desc[UR16][R28.64+0x78], R9 ;  /* 0x000078091c00d986 */ /* 0x0001e8000c101110 */
[----:B------:R0:W-:Y:S02]  /*e560*/  @!P3 STG.E.U8 desc[UR16][R28.64+0x79], R5 ;  /* 0x000079051c00b986 */ /* 0x0001e4000c101110 */
.L_x_295:
[----:B------:R-:W-:Y:S05]  /*e570*/  BSYNC B0 ;  /* 0x0000000000007941 */ /* 0x000fea0003800000 */
.L_x_37:
[----:B0-----:R-:W2:Y:S04]  /*e580*/  LDL.LU R3, [R1+0x7c] ;  /* 0x00007c0001037983 */ /* 0x001ea80000300800 */
[----:B-----5:R-:W2:Y:S01]  /*e590*/  LDL.LU R2, [R1+0x80] ;  /* 0x0000800001027983 */ /* 0x020ea20000300800 */
[----:B------:R-:W-:Y:S01]  /*e5a0*/  ULDC UR6, c[0x0][0xc] ;  /* 0x0000030000067ab9 */ /* 0x000fe20000000800 */
[----:B------:R-:W-:Y:S01]  /*e5b0*/  ULDC UR7, c[0x0][0x10] ;  /* 0x0000040000077ab9 */ /* 0x000fe20000000800 */
[----:B------:R-:W2:Y:S01]  /*e5c0*/  LDC R5, c[0x0][0x14] ;  /* 0x00000500ff057b82 */ /* 0x000ea20000000800 */
[----:B------:R-:W-:Y:S01]  /*e5d0*/  UIMAD.WIDE.U32 UR6, UR6, UR7, URZ ;  /* 0x00000007060672a5 */ /* 0x000fe2000f8e003f */
[----:B------:R-:W-:Y:S01]  /*e5e0*/  PRMT R0, RZ, 0x7610, R0 ;  /* 0x00007610ff007816 */ /* 0x000fe20000000000 */
[----:B------:R-:W-:-:S04]  /*e5f0*/  UMOV UR22, 0xffffffff ;  /* 0xffffffff00167882 */ /* 0x000fc80000000000 */
[----:B--2---:R-:W-:-:S04]  /*e600*/  IMAD.WIDE.U32 R2, R5, UR6, R2 ;  /* 0x0000000605027c25 */ /* 0x004fc8000f8e0002 */
[----:B------:R-:W-:Y:S01]  /*e610*/  IMAD R5, R5, UR7, RZ ;  /* 0x0000000705057c24 */ /* 0x000fe2000f8e02ff */
[----:B------:R-:W-:Y:S01]  /*e620*/  ULDC.64 UR6, c[0x0][0x650] ;  /* 0x0001940000067ab9 */ /* 0x000fe20000000a00 */
[----:B------:R-:W-:Y:S01]  /*e630*/  IMAD.MOV.U32 R19, RZ, RZ, R2 ;  /* 0x000000ffff137224 */ /* 0x000fe200078e0002 */
[----:B------:R-:W-:Y:S01]  /*e640*/  ISETP.GE.U32.AND P1, PT, R2, UR6, PT ;  /* 0x0000000602007c0c */ /* 0x000fe2000bf26070 */
[----:B------:R-:W-:Y:S02]  /*e650*/  IMAD.IADD R22, R3, 0x1, R5 ;  /* 0x0000000103167824 */ /* 0x000fe400078e0205 */
[----:B------:R-:W-:-:S03]  /*e660*/  IMAD.MOV.U32 R2, RZ, RZ, -0x1 ;  /* 0xffffffffff027424 */ /* 0x000fc600078e00ff */
[----:B------:R0:W-:Y:S01]  /*e670*/  STL [R1+0x7c], R22 ;  /* 0x00007c1601007387 */ /* 0x0001e20000100800 */
[----:B------:R-:W-:-:S03]  /*e680*/  ISETP.GE.U32.AND.EX P1, PT, R22, UR7, PT, P1 ;  /* 0x0000000716007c0c */ /* 0x000fc6000bf26110 */
[----:B------:R0:W-:Y:S04]  /*e690*/  STL [R1+0x80], R19 ;  /* 0x0000801301007387 */ /* 0x0001e80000100800 */
[----:B------:R0:W-:Y:S06]  /*e6a0*/  STL [R1+0x84], R2 ;  /* 0x0000840201007387 */ /* 0x0001ec0000100800 */
[----:B------:R-:W-:Y:S05]  /*e6b0*/  @P1 BRA `(.L_x_296) ;  /* 0x00000004006c1947 */ /* 0x000fea0003800000 */
[----:B------:R-:W2:Y:S01]  /*e6c0*/  S2R R14, SR_CTAID.X ;  /* 0x00000000000e7919 */ /* 0x000ea20000002500 */
[----:B------:R-:W5:Y:S01]  /*e6d0*/  LDC.64 R8, c[0x0][0x628] ;  /* 0x00018a00ff087b82 */ /* 0x000f620000000a00 */
[----:B------:R-:W-:Y:S01]  /*e6e0*/  ULDC UR6, c[0x0][0x150] ;  /* 0x0000540000067ab9 */ /* 0x000fe20000000800 */
[----:B------:R-:W-:Y:S01]  /*e6f0*/  IMAD.MOV.U32 R6, RZ, RZ, R19 ;  /* 0x000000ffff067224 */ /* 0x000fe200078e0013 */
[----:B------:R-:W0:Y:S01]  /*e700*/  S2R R16, SR_CTAID.Y ;  /* 0x0000000000107919 */ /* 0x000e220000002600 */
[----:B------:R-:W-:-:S04]  /*e710*/  IMAD.MOV.U32 R7, RZ, RZ, R22 ;  /* 0x000000ffff077224 */ /* 0x000fc800078e0016 */
[----:B------:R-:W0:Y:S08]  /*e720*/  LDC R17, c[0x0][0x144] ;  /* 0x00005100ff117b82 */ /* 0x000e300000000800 */
[----:B------:R-:W0:Y:S08]  /*e730*/  LDC R10, c[0x0][0x630] ;  /* 0x00018c00ff0a7b82 */ /* 0x000e300000000800 */
[----:B------:R-:W0:Y:S01]  /*e740*/  LDC.64 R12, c[0x0][0x620] ;  /* 0x00018800ff0c7b82 */ /* 0x000e220000000a00 */
[----:B-----5:R-:W-:-:S04]  /*e750*/  ISETP.NE.U32.AND P1, PT, R8, RZ, PT ;  /* 0x000000ff0800720c */ /* 0x020fc80003f25070 */
[----:B------:R-:W-:Y:S02]  /*e760*/  ISETP.NE.AND.EX P1, PT, R9, RZ, PT, P1 ;  /* 0x000000ff0900720c */ /* 0x000fe40003f25310 */
[----:B--2---:R-:W-:-:S05]  /*e770*/  I2FP.F32.U32 R0, R14 ;  /* 0x0000000e00007245 */ /* 0x004fca0000201000 */
[----:B------:R-:W-:-:S04]  /*e780*/  FMUL R0, R0, UR6 ;  /* 0x0000000600007c20 */ /* 0x000fc80008400000 */
[----:B------:R2:W0:Y:S02]  /*e790*/  F2I.U32.TRUNC.NTZ R15, R0 ;  /* 0x00000000000f7305 */ /* 0x000424000020f000 */
[----:B------:R-:W-:Y:S05]  /*e7a0*/  @!P1 BRA `(.L_x_297) ;  /* 0x0000000000289947 */ /* 0x000fea0003800000 */
[----:B--2---:R-:W2:Y:S02]  /*e7b0*/  LDC R0, c[0x0][0x634] ;  /* 0x00018d00ff007b82 */ /* 0x004ea40000000800 */
[----:B--2---:R-:W-:-:S05]  /*e7c0*/  IADD3 R7, P1, R19, R0, RZ ;  /* 0x0000000013077210 */ /* 0x004fca0007f3e0ff */
[----:B------:R-:W-:-:S04]  /*e7d0*/  IMAD.X R11, RZ, RZ, R22, P1 ;  /* 0x000000ffff0b7224 */ /* 0x000fc800008e0616 */
[----:B0-----:R-:W-:-:S04]  /*e7e0*/  IMAD.WIDE.U32 R2, R11, R8, RZ ;  /* 0x000000080b027225 */ /* 0x001fc800078e00ff */
[----:B------:R-:W-:-:S04]  /*e7f0*/  IMAD.WIDE.U32 R4, P1, R7, R9, R2 ;  /* 0x0000000907047225 */ /* 0x000fc80007820002 */
[----:B------:R-:W-:-:S04]  /*e800*/  IMAD.WIDE.U32 R2, R7, R8, RZ ;  /* 0x0000000807027225 */ /* 0x000fc800078e00ff */
[----:B------:R-:W-:Y:S01]  /*e810*/  IMAD.X R7, RZ, RZ, RZ, P1 ;  /* 0x000000ffff077224 */ /* 0x000fe200008e06ff */
[----:B------:R-:W-:Y:S01]  /*e820*/  IADD3 RZ, P1, R3, R4, RZ ;  /* 0x0000000403ff7210 */ /* 0x000fe20007f3e0ff */
[----:B------:R-:W-:-:S04]  /*e830*/  IMAD.MOV.U32 R6, RZ, RZ, R5 ;  /* 0x000000ffff067224 */ /* 0x000fc800078e0005 */
[----:B------:R-:W-:-:S08]  /*e840*/  IMAD.WIDE.U32.X R6, R11, R9, R6, P1 ;  /* 0x000000090b067225 */ /* 0x000fd000008e0406 */
.L_x_297:
[-CC-:B01----:R-:W-:Y:S01]  /*e850*/  SHF.R.U64 R24, R6, R10.reuse, R7.reuse ;  /* 0x0000000a06187219 */ /* 0x183fe20000001207 */
[----:B------:R-:W0:Y:S01]  /*e860*/  LDC.64 R20, c[0x0][0x640] ;  /* 0x00019000ff147b82 */ /* 0x000e220000000a00 */
[----:B--2---:R-:W-:Y:S01]  /*e870*/  SHF.R.U32.HI R0, RZ, R10, R7 ;  /* 0x0000000aff007219 */ /* 0x004fe20000011607 */
[----:B------:R-:W-:Y:S01]  /*e880*/  IMAD.MOV.U32 R2, RZ, RZ, R19 ;  /* 0x000000ffff027224 */ /* 0x000fe200078e0013 */
[----:B------:R-:W-:Y:S01]  /*e890*/  IADD3 R5, P1, RZ, -R24, RZ ;  /* 0x80000018ff057210 */ /* 0x000fe20007f3e0ff */
[----:B------:R-:W-:Y:S01]  /*e8a0*/  IMAD.MOV R15, RZ, RZ, -R15 ;  /* 0x000000ffff0f7224 */ /* 0x000fe200078e0a0f */
[----:B------:R-:W-:Y:S01]  /*e8b0*/  ULDC UR6, c[0x0][0x154] ;  /* 0x0000550000067ab9 */ /* 0x000fe20000000800 */
[----:B------:R-:W-:Y:S02]  /*e8c0*/  IMAD.MOV.U32 R7, RZ, RZ, 0x1 ;  /* 0x00000001ff077424 */ /* 0x000fe400078e00ff */
[----:B------:R-:W1:Y:S01]  /*e8d0*/  LDC R4, c[0x0][0x618] ;  /* 0x00018600ff047b82 */ /* 0x000e620000000800 */
[----:B------:R-:W-:-:S02]  /*e8e0*/  IMAD.X R3, RZ, RZ, ~R0, P1 ;  /* 0x000000ffff037224 */ /* 0x000fc400008e0e00 */
[----:B------:R-:W-:Y:S02]  /*e8f0*/  IMAD R15, R17, R15, R14 ;  /* 0x0000000f110f7224 */ /* 0x000fe400078e020e */
[-C--:B------:R-:W-:Y:S02]  /*e900*/  IMAD R0, R3, R12.reuse, RZ ;  /* 0x0000000c03007224 */ /* 0x080fe400078e02ff */
[----:B------:R-:W-:Y:S01]  /*e910*/  IMAD.MOV.U32 R3, RZ, RZ, R22 ;  /* 0x000000ffff037224 */ /* 0x000fe200078e0016 */
[----:B------:R-:W2:Y:S01]  /*e920*/  LDC R6, c[0x0][0x608] ;  /* 0x00018200ff067b82 */ /* 0x000ea20000000800 */
[----:B------:R-:W-:-:S04]  /*e930*/  IMAD.WIDE.U32 R2, R5, R12, R2 ;  /* 0x0000000c05027225 */ /* 0x000fc800078e0002 */
[----:B------:R-:W-:-:S03]  /*e940*/  IMAD R5, R5, R13, R0 ;  /* 0x0000000d05057224 */ /* 0x000fc600078e0200 */
[----:B------:R-:W5:Y:S01]  /*e950*/  LDC R18, c[0x0][0x658] ;  /* 0x00019600ff127b82 */ /* 0x000f620000000800 */
[----:B------:R-:W-:Y:S01]  /*e960*/  I2FP.F32.U32 R0, R16 ;  /* 0x0000001000007245 */ /* 0x000fe20000201000 */
[----:B------:R-:W-:Y:S01]  /*e970*/  IMAD.IADD R3, R3, 0x1, R5 ;  /* 0x0000000103037824 */ /* 0x000fe200078e0205 */
[----:B0-----:R-:W-:Y:S01]  /*e980*/  ISETP.NE.U32.AND P1, PT, R20, RZ, PT ;  /* 0x000000ff1400720c */ /* 0x001fe20003f25070 */
[----:B------:R-:W-:Y:S02]  /*e990*/  IMAD.MOV.U32 R5, RZ, RZ, -0x1 ;  /* 0xffffffffff057424 */ /* 0x000fe400078e00ff */
[----:B------:R-:W-:Y:S02]  /*e9a0*/  FMUL R0, R0, UR6 ;  /* 0x0000000600007c20 */ /* 0x000fe40008400000 */
[----:B------:R-:W0:Y:S01]  /*e9b0*/  LDC R13, c[0x0][0x148] ;  /* 0x00005200ff0d7b82 */ /* 0x000e220000000800 */
[----:B-1----:R-:W-:Y:S01]  /*e9c0*/  SHF.R.U64 R10, R2, R4, R3 ;  /* 0x00000004020a7219 */ /* 0x002fe20000001203 */
[----:B------:R1:W0:Y:S01]  /*e9d0*/  F2I.U32.TRUNC.NTZ R12, R0 ;  /* 0x00000000000c7305 */ /* 0x000222000020f000 */
[----:B------:R-:W-:-:S02]  /*e9e0*/  ISETP.NE.AND.EX P1, PT, R21, RZ, PT, P1 ;  /* 0x000000ff1500720c */ /* 0x000fc40003f25310 */
[----:B------:R-:W-:-:S03]  /*e9f0*/  SHF.R.U32.HI R3, RZ, R4, R3 ;  /* 0x00000004ff037219 */ /* 0x000fc60000011603 */
[----:B------:R-:W0:Y:S01]  /*ea00*/  LDC R14, c[0x0][0x600] ;  /* 0x00018000ff0e7b82 */ /* 0x000e220000000800 */
[-CC-:B--2---:R-:W-:Y:S02]  /*ea10*/  SHF.R.U64 R8, R10, R6.reuse, R3.reuse ;  /* 0x000000060a087219 */ /* 0x184fe40000001203 */
[----:B------:R-:W-:-:S05]  /*ea20*/  SHF.R.U32.HI R3, RZ, R6, R3 ;  /* 0x00000006ff037219 */ /* 0x000fca0000011603 */
[----:B------:R-:W2:Y:S01]  /*ea30*/  LDC R19, c[0x0][0x648] ;  /* 0x00019200ff137b82 */ /* 0x000ea20000000800 */
[-CC-:B-----5:R-:W-:Y:S02]  /*ea40*/  SHF.R.U64 R11, R8, R18.reuse, R3.reuse ;  /* 0x00000012080b7219 */ /* 0x1a0fe40000001203 */
[-C--:B------:R-:W-:Y:S02]  /*ea50*/  SHF.L.U32 R5, R5, R18.reuse, RZ ;  /* 0x0000001205057219 */ /* 0x080fe400000006ff */
[-C--:B------:R-:W-:Y:S01]  /*ea60*/  SHF.R.U32.HI R3, RZ, R18.reuse, R3 ;  /* 0x00000012ff037219 */ /* 0x080fe20000011603 */
[----:B------:R-:W-:Y:S01]  /*ea70*/  IMAD.MOV.U32 R2, RZ, RZ, R11 ;  /* 0x000000ffff027224 */ /* 0x000fe200078e000b */
[----:B------:R-:W-:Y:S01]  /*ea80*/  SHF.L.U32 R40, R7, R18, RZ ;  /* 0x0000001207287219 */ /* 0x000fe200000006ff */
[----:B------:R-:W0:Y:S01]  /*ea90*/  LDC R22, c[0x0][0x638] ;  /* 0x00018e00ff167b82 */ /* 0x000e220000000800 */
[----:B------:R-:W-:-:S07]  /*eaa0*/  LOP3.LUT R17, RZ, R5, RZ, 0x33, !PT ;  /* 0x00000005ff117212 */ /* 0x000fce00078e33ff */
[----:B------:R-:W0:Y:S01]  /*eab0*/  LDC R23, c[0x0][0x610] ;  /* 0x00018400ff177b82 */ /* 0x000e220000000800 */
[----:B-1----:R-:W-:Y:S05]  /*eac0*/  @!P1 BRA `(.L_x_298) ;  /* 0x0000000000289947 */ /* 0x002fea0003800000 */
[----:B------:R-:W1:Y:S02]  /*ead0*/  LDC R0, c[0x0][0x64c] ;  /* 0x00019300ff007b82 */ /* 0x000e640000000800 */
[----:B-1----:R-:W-:-:S05]  /*eae0*/  IADD3 R7, P1, R11, R0, RZ ;  /* 0x000000000b077210 */ /* 0x002fca0007f3e0ff */
        /* <DEDUP_REMOVED lines=8> */
.L_x_298:
[----:B--2---:R-:W-:Y:S01]  /*eb70*/  SHF.R.U64 R0, R2, R19, R3 ;  /* 0x0000001302007219 */ /* 0x004fe20000001203 */
[----:B0-----:R-:W-:Y:S01]  /*eb80*/  VIADD R3, R14, 0xffffffff ;  /* 0xffffffff0e037836 */ /* 0x001fe20000000000 */
[----:B------:R-:W-:Y:S01]  /*eb90*/  LOP3.LUT R5, R8, R17, RZ, 0xc0, !PT ;  /* 0x0000001108057212 */ /* 0x000fe200078ec0ff */
[----:B------:R-:W-:Y:S01]  /*eba0*/  IMAD.MOV R12, RZ, RZ, -R12 ;  /* 0x000000ffff0c7224 */ /* 0x000fe200078e0a0c */
[----:B------:R-:W-:Y:S01]  /*ebb0*/  R2UR UR22, R24 ;  /* 0x00000000181672ca */ /* 0x000fe200000e0000 */
[----:B------:R-:W-:Y:S01]  /*ebc0*/  IMAD.MOV R2, RZ, RZ, -R0 ;  /* 0x000000ffff027224 */ /* 0x000fe200078e0a00 */
[----:B------:R-:W-:Y:S01]  /*ebd0*/  LOP3.LUT R3, R10, R3, RZ, 0xc0, !PT ;  /* 0x000000030a037212 */ /* 0x000fe200078ec0ff */
[----:B------:R-:W-:Y:S02]  /*ebe0*/  IMAD R40, R40, R0, R5 ;  /* 0x0000000028287224 */ /* 0x000fe400078e0205 */
[----:B------:R-:W-:Y:S02]  /*ebf0*/  @P4 IMAD R15, R13, R12, R16 ;  /* 0x0000000c0d0f4224 */ /* 0x000fe400078e0210 */
[----:B------:R-:W-:-:S02]  /*ec00*/  IMAD R0, R2, R22, R11 ;  /* 0x0000001602007224 */ /* 0x000fc400078e020b */
[----:B------:R-:W-:Y:S02]  /*ec10*/  IMAD R40, R40, R23, R15 ;  /* 0x0000001728287224 */ /* 0x000fe400078e020f */
[----:B------:R-:W-:Y:S02]  /*ec20*/  IMAD R3, R0, R14, R3 ;  /* 0x0000000e00037224 */ /* 0x000fe400078e0203 */
[----:B------:R-:W-:-:S03]  /*ec30*/  IMAD.MOV.U32 R0, RZ, RZ, 0x1 ;  /* 0x00000001ff007424 */ /* 0x000fc600078e00ff */
[----:B------:R-:W-:Y:S02]  /*ec40*/  SEL R2, R3, R40, !P4 ;  /* 0x0000002803027207 */ /* 0x000fe40006000000 */
[----:B------:R-:W-:-:S03]  /*ec50*/  SEL R40, R40, R3, !P4 ;  /* 0x0000000328287207 */ /* 0x000fc60006000000 */
[----:B------:R2:W-:Y:S04]  /*ec60*/  STL [R1+0x84], R2 ;  /* 0x0000840201007387 */ /* 0x0005e80000100800 */
.L_x_296:
[----:B------:R0:W-:Y:S01]  /*ec70*/  STL [R1+0x88], R40 ;  /* 0x0000882801007387 */ /* 0x0001e20000100800 */
[----:B------:R-:W-:-:S13]  /*ec80*/  LOP3.LUT P1, RZ, R0, 0xff, RZ, 0xc0, !PT ;  /* 0x000000ff00ff7812 */ /* 0x000fda000782c0ff */
[----:B0-----:R-:W-:Y:S05]  /*ec90*/  @P1 BRA `(.L_x_299) ;  /* 0xffffff2400781947 */ /* 0x001fea000383ffff */
[----:B------:R-:W-:Y:S05]  /*eca0*/  EXIT ;  /* 0x000000000000794d */ /* 0x000fea0003800000 */
.L_x_7:
[----:B------:R-:W2:Y:S01]  /*ecb0*/  LDL R22, [R1+0x80] ;  /* 0x0000800001167983 */ /* 0x000ea20000100800 */
[----:B0-----:R-:W-:-:S03]  /*ecc0*/  ULDC.64 UR4, c[0x0][0x650] ;  /* 0x0001940000047ab9 */ /* 0x001fc60000000a00 */
[----:B-1----:R-:W3:Y:S01]  /*ecd0*/  LDL R23, [R1+0x7c] ;  /* 0x00007c0001177983 */ /* 0x002ee20000100800 */
[----:B------:R-:W-:Y:S01]  /*ece0*/  PRMT R4, RZ, 0x7610, R4 ;  /* 0x00007610ff047816 */ /* 0x000fe20000000004 */
[----:B------:R-:W-:Y:S02]  /*ecf0*/  IMAD.MOV.U32 R5, RZ, RZ, -0x1 ;  /* 0xffffffffff057424 */ /* 0x000fe400078e00ff */
[----:B------:R-:W-:Y:S02]  /*ed00*/  IMAD.MOV.U32 R7, RZ, RZ, -0x1 ;  /* 0xffffffffff077424 */ /* 0x000fe400078e00ff */
[----:B------:R-:W-:Y:S01]  /*ed10*/  IMAD.MOV.U32 R6, RZ, RZ, -0x1 ;  /* 0xffffffffff067424 */ /* 0x000fe200078e00ff */
[----:B--2---:R-:W-:-:S04]  /*ed20*/  ISETP.GE.U32.AND P0, PT, R22, UR4, PT ;  /* 0x0000000416007c0c */ /* 0x004fc8000bf06070 */
[----:B---3--:R-:W-:-:S13]  /*ed30*/  ISETP.GE.U32.AND.EX P0, PT, R23, UR5, PT, P0 ;  /* 0x0000000517007c0c */ /* 0x008fda000bf06100 */
[----:B------:R-:W-:Y:S05]  /*ed40*/  @P0 BRA `(.L_x_300) ;  /* 0x00000004002c0947 */ /* 0x000fea0003800000 */
[----:B------:R-:W0:Y:S01]  /*ed50*/  LDC.64 R14, c[0x0][0x628] ;  /* 0x00018a00ff0e7b82 */ /* 0x000e220000000a00 */
[----:B------:R-:W-:Y:S02]  /*ed60*/  IMAD.MOV.U32 R8, RZ, RZ, R22 ;  /* 0x000000ffff087224 */ /* 0x000fe400078e0016 */
[----:B------:R-:W-:-:S05]  /*ed70*/  IMAD.MOV.U32 R9, RZ, RZ, R23 ;  /* 0x000000ffff097224 */ /* 0x000fca00078e0017 */
[----:B------:R-:W1:Y:S08]  /*ed80*/  LDC R10, c[0x0][0x630] ;  /* 0x00018c00ff0a7b82 */ /* 0x000e700000000800 */
[----:B------:R-:W2:Y:S01]  /*ed90*/  LDC.64 R16, c[0x0][0x620] ;  /* 0x00018800ff107b82 */ /* 0x000ea20000000a00 */
[----:B0-----:R-:W-:-:S04]  /*eda0*/  ISETP.NE.U32.AND P0, PT, R14, RZ, PT ;  /* 0x000000ff0e00720c */ /* 0x001fc80003f05070 */
[----:B------:R-:W-:-:S13]  /*edb0*/  ISETP.NE.AND.EX P0, PT, R15, RZ, PT, P0 ;  /* 0x000000ff0f00720c */ /* 0x000fda0003f05300 */
[----:B-12---:R-:W-:Y:S05]  /*edc0*/  @!P0 BRA `(.L_x_301) ;  /* 0x0000000000288947 */ /* 0x006fea0003800000 */
        /* <DEDUP_REMOVED lines=10> */
.L_x_301:
[----:B------:R-:W0:Y:S01]  /*ee70*/  LDC.64 R20, c[0x0][0x640] ;  /* 0x00019000ff147b82 */ /* 0x000e220000000a00 */
[-CC-:B------:R-:W-:Y:S02]  /*ee80*/  SHF.R.U64 R14, R8, R10.reuse, R9.reuse ;  /* 0x0000000a080e7219 */ /* 0x180fe40000001209 */
[----:B------:R-:W-:Y:S02]  /*ee90*/  SHF.R.U32.HI R4, RZ, R10, R9 ;  /* 0x0000000aff047219 */ /* 0x000fe40000011609 */
[----:B------:R-:W-:-:S03]  /*eea0*/  IADD3 R7, P0, RZ, -R14, RZ ;  /* 0x8000000eff077210 */ /* 0x000fc60007f1e0ff */
[----:B------:R-:W1:Y:S02]  /*eeb0*/  LDC R8, c[0x0][0x618] ;  /* 0x00018600ff087b82 */ /* 0x000e640000000800 */
[----:B------:R-:W-:Y:S02]  /*eec0*/  IMAD.X R5, RZ, RZ, ~R4, P0 ;  /* 0x000000ffff057224 */ /* 0x000fe400000e0e04 */
[----:B------:R-:W-:Y:S02]  /*eed0*/  IMAD.MOV.U32 R4, RZ, RZ, R22 ;  /* 0x000000ffff047224 */ /* 0x000fe400078e0016 */
[-C--:B------:R-:W-:Y:S02]  /*eee0*/  IMAD R6, R5, R16.reuse, RZ ;  /* 0x0000001005067224 */ /* 0x080fe400078e02ff */
[----:B------:R-:W2:Y:S01]  /*eef0*/  LDC R18, c[0x0][0x608] ;  /* 0x00018200ff127b82 */ /* 0x000ea20000000800 */
[----:B------:R-:W-:Y:S02]  /*ef00*/  IMAD.MOV.U32 R5, RZ, RZ, R23 ;  /* 0x000000ffff057224 */ /* 0x000fe400078e0017 */
[----:B------:R-:W-:-:S05]  /*ef10*/  IMAD.WIDE.U32 R4, R7, R16, R4 ;  /* 0x0000001007047225 */ /* 0x000fca00078e0004 */
[----:B------:R-:W3:Y:S01]  /*ef20*/  LDC R19, c[0x0][0x658] ;  /* 0x00019600ff137b82 */ /* 0x000ee20000000800 */
[----:B------:R-:W-:Y:S01]  /*ef30*/  IMAD R7, R7, R17, R6 ;  /* 0x0000001107077224 */ /* 0x000fe200078e0206 */
[----:B0-----:R-:W-:Y:S01]  /*ef40*/  ISETP.NE.U32.AND P0, PT, R20, RZ, PT ;  /* 0x000000ff1400720c */ /* 0x001fe20003f05070 */
[----:B------:R-:W-:Y:S02]  /*ef50*/  IMAD.MOV.U32 R6, RZ, RZ, -0x1 ;  /* 0xffffffffff067424 */ /* 0x000fe400078e00ff */
[----:B------:R-:W-:Y:S01]  /*ef60*/  IMAD.IADD R5, R5, 0x1, R7 ;  /* 0x0000000105057824 */ /* 0x000fe200078e0207 */
[----:B------:R-:W-:Y:S02]  /*ef70*/  ISETP.NE.AND.EX P0, PT, R21, RZ, PT, P0 ;  /* 0x000000ff1500720c */ /* 0x000fe40003f05300 */
[----:B------:R-:W0:Y:S02]  /*ef80*/  LDC R17, c[0x0][0x600] ;  /* 0x00018000ff117b82 */ /* 0x000e240000000800 */
[----:B-1----:R-:W-:-:S02]  /*ef90*/  SHF.R.U64 R10, R4, R8, R5 ;  /* 0x00000008040a7219 */ /* 0x002fc40000001205 */
[----:B------:R-:W-:-:S04]  /*efa0*/  SHF.R.U32.HI R5, RZ, R8, R5 ;  /* 0x00000008ff057219 */ /* 0x000fc80000011605 */
[----:B------:R-:W1:Y:S01]  /*efb0*/  LDC R22, c[0x0][0x648] ;  /* 0x00019200ff167b82 */ /* 0x000e620000000800 */
[-CC-:B--2---:R-:W-:Y:S02]  /*efc0*/  SHF.R.U64 R15, R10, R18.reuse, R5.reuse ;  /* 0x000000120a0f7219 */ /* 0x184fe40000001205 */
[----:B------:R-:W-:Y:S01]  /*efd0*/  SHF.R.U32.HI R4, RZ, R18, R5 ;  /* 0x00000012ff047219 */ /* 0x000fe20000011605 */
[----:B------:R-:W-:-:S04]  /*efe0*/  IMAD.MOV.U32 R18, RZ, RZ, 0x1 ;  /* 0x00000001ff127424 */ /* 0x000fc800078e00ff */
[----:B------:R-:W2:Y:S01]  /*eff0*/  LDC R23, c[0x0][0x638] ;  /* 0x00018e00ff177b82 */ /* 0x000ea20000000800 */
[-CC-:B---3--:R-:W-:Y:S02]  /*f000*/  SHF.R.U64 R16, R15, R19.reuse, R4.reuse ;  /* 0x000000130f107219 */ /* 0x188fe40000001204 */
[-C--:B------:R-:W-:Y:S02]  /*f010*/  SHF.L.U32 R6, R6, R19.reuse, RZ ;  /* 0x0000001306067219 */ /* 0x080fe400000006ff */
[----:B------:R-:W-:Y:S01]  /*f020*/  SHF.R.U32.HI R5, RZ, R19, R4 ;  /* 0x00000013ff057219 */ /* 0x000fe20000011604 */
[----:B------:R-:W-:Y:S01]  /*f030*/  IMAD.MOV.U32 R4, RZ, RZ, R16 ;  /* 0x000000ffff047224 */ /* 0x000fe200078e0010 */
[----:B------:R-:W-:Y:S01]  /*f040*/  LOP3.LUT R24, RZ, R6, RZ, 0x33, !PT ;  /* 0x00000006ff187212 */ /* 0x000fe200078e33ff */
[----:B------:R-:W3:Y:S01]  /*f050*/  LDC R25, c[0x0][0x610] ;  /* 0x00018400ff197b82 */ /* 0x000ee20000000800 */
[----:B------:R-:W-:Y:S05]  /*f060*/  @!P0 BRA `(.L_x_302) ;  /* 0x0000000000288947 */ /* 0x000fea0003800000 */
        /* <DEDUP_REMOVED lines=10> */
.L_x_302:
[----:B-1----:R-:W-:Y:S01]  /*f110*/  SHF.R.U64 R4, R4, R22, R5 ;  /* 0x0000001604047219 */ /* 0x002fe20000001205 */
[----:B0-----:R-:W-:Y:S01]  /*f120*/  VIADD R7, R17, 0xffffffff ;  /* 0xffffffff11077836 */ /* 0x001fe20000000000 */
[----:B------:R-:W-:Y:S01]  /*f130*/  SHF.L.U32 R18, R18, R19, RZ ;  /* 0x0000001312127219 */ /* 0x000fe200000006ff */
[----:B------:R-:W-:Y:S01]  /*f140*/  @P4 IMAD R0, R11, R12, R2 ;  /* 0x0000000c0b004224 */ /* 0x000fe200078e0202 */
[----:B------:R-:W-:Y:S01]  /*f150*/  LOP3.LUT R3, R15, R24, RZ, 0xc0, !PT ;  /* 0x000000180f037212 */ /* 0x000fe200078ec0ff */
[----:B------:R-:W-:Y:S01]  /*f160*/  IMAD.MOV R5, RZ, RZ, -R4 ;  /* 0x000000ffff057224 */ /* 0x000fe200078e0a04 */
[----:B------:R-:W-:Y:S01]  /*f170*/  LOP3.LUT R7, R10, R7, RZ, 0xc0, !PT ;  /* 0x000000070a077212 */ /* 0x000fe200078ec0ff */
[----:B------:R-:W-:Y:S02]  /*f180*/  IMAD.MOV.U32 R6, RZ, RZ, R14 ;  /* 0x000000ffff067224 */ /* 0x000fe400078e000e */
[----:B------:R-:W-:Y:S02]  /*f190*/  IMAD R3, R18, R4, R3 ;  /* 0x0000000412037224 */ /* 0x000fe400078e0203 */
[----:B--2---:R-:W-:-:S02]  /*f1a0*/  IMAD R2, R5, R23, R16 ;  /* 0x0000001705027224 */ /* 0x004fc400078e0210 */
[----:B---3--:R-:W-:Y:S02]  /*f1b0*/  IMAD R0, R3, R25, R0 ;  /* 0x0000001903007224 */ /* 0x008fe400078e0200 */
[----:B------:R-:W-:Y:S02]  /*f1c0*/  IMAD R5, R2, R17, R7 ;  /* 0x0000001102057224 */ /* 0x000fe400078e0207 */
[----:B------:R-:W-:-:S03]  /*f1d0*/  IMAD.MOV.U32 R4, RZ, RZ, 0x1 ;  /* 0x00000001ff047424 */ /* 0x000fc600078e00ff */
[----:B------:R-:W-:Y:S02]  /*f1e0*/  SEL R7, R5, R0, !P4 ;  /* 0x0000000005077207 */ /* 0x000fe40006000000 */
[----:B------:R-:W-:-:S07]  /*f1f0*/  SEL R5, R0, R5, !P4 ;  /* 0x0000000500057207 */ /* 0x000fce0006000000 */
.L_x_300:
[----:B------:R-:W-:-:S08]  /*f200*/  NOP ;  /* 0x0000000000007918 */ /* 0x000fd00000000000 */
[----:B------:R-:W0:-:S00]  /*f210*/  USETMAXREG.DEALLOC.CTAPOOL 0x28 ;  /* 0x00000028000079c8 */ /* 0x000e0000080e0500 */
[----:B------:R-:W-:-:S13]  /*f220*/  ISETP.NE.AND P0, PT, RZ, UR8, PT ;  /* 0x00000008ff007c0c */ /* 0x000fda000bf05270 */
[----:B------:R-:W-:Y:S05]  /*f230*/  @P0 EXIT ;  /* 0x000000000000094d */ /* 0x000fea0003800000 */
[----:B0-----:R-:W-:Y:S01]  /*f240*/  LOP3.LUT P0, RZ, R4, 0xff, RZ, 0xc0, !PT ;  /* 0x000000ff04ff7812 */ /* 0x001fe2000780c0ff */
[----:B------:R-:W-:Y:S02]  /*f250*/  IMAD.MOV.U32 R8, RZ, RZ, 0x1 ;  /* 0x00000001ff087424 */ /* 0x000fe400078e00ff */
[----:B------:R-:W-:-:S10]  /*f260*/  IMAD.MOV.U32 R11, RZ, RZ, RZ ;  /* 0x000000ffff0b7224 */ /* 0x000fd400078e00ff */
[----:B------:R-:W-:Y:S05]  /*f270*/  @!P0 BRA `(.L_x_303) ;  /* 0x0000000c00608947 */ /* 0x000fea0003800000 */
[----:B------:R-:W0:Y:S01]  /*f280*/  S2UR UR12, SR_CgaCtaId ;  /* 0x00000000000c79c3 */ /* 0x000e220000008800 */
[----:B------:R-:W-:Y:S01]  /*f290*/  ULDC UR4, c[0x0][0x28c] ;  /* 0x0000a30000047ab9 */ /* 0x000fe20000000800 */
[----:B------:R-:W-:Y:S01]  /*f2a0*/  ULDC UR6, c[0x0][0x658] ;  /* 0x0001960000067ab9 */ /* 0x000fe20000000800 */
[----:B------:R-:W-:Y:S01]  /*f2b0*/  UIADD3 UR10, UR4, 0x1f, URZ ;  /* 0x0000001f040a7890 */ /* 0x000fe2000fffe03f */
[----:B------:R-:W-:Y:S01]  /*f2c0*/  BSSY B0, `(.L_x_303) ;  /* 0x00000d3000007945 */ /* 0x000fe20003800000 */
[----:B------:R-:W-:Y:S01]  /*f2d0*/  UMOV UR7, 0xffffffff ;  /* 0xffffffff00077882 */ /* 0x000fe20000000000 */
[----:B------:R-:W-:Y:S01]  /*f2e0*/  ULDC UR5, c[0x0][0x600] ;  /* 0x0001800000057ab9 */ /* 0x000fe20000000800 */
[----:B------:R-:W-:Y:S01]  /*f2f0*/  UMOV UR9, 0x1 ;  /* 0x0000000100097882 */ /* 0x000fe20000000000 */
[----:B------:R-:W-:Y:S01]  /*f300*/  USHF.L.U32 UR7, UR7, UR6, URZ ;  /* 0x0000000607077299 */ /* 0x000fe2000800063f */
[----:B------:R-:W-:Y:S01]  /*f310*/  IMAD.MOV.U32 R10, RZ, RZ, 0x1 ;  /* 0x00000001ff0a7424 */ /* 0x000fe200078e00ff */
[----:B------:R-:W-:Y:S01]  /*f320*/  UIADD3 UR4, UR5, -0x1, URZ ;  /* 0xffffffff05047890 */ /* 0x000fe2000fffe03f */
[----:B------:R-:W-:Y:S01]  /*f330*/  IMAD.MOV.U32 R8, RZ, RZ, 0x1 ;  /* 0x00000001ff087424 */ /* 0x000fe200078e00ff */
[----:B------:R-:W-:Y:S01]  /*f340*/  USHF.R.S32.HI UR11, URZ, 0x1f, UR10 ;  /* 0x0000001f3f0b7899 */ /* 0x000fe2000801140a */
[----:B------:R-:W-:Y:S01]  /*f350*/  IMAD.MOV.U32 R11, RZ, RZ, RZ ;  /* 0x000000ffff0b7224 */ /* 0x000fe200078e00ff */
[----:B------:R-:W-:Y:S01]  /*f360*/  ULDC UR8, c[0x0][0xc] ;  /* 0x0000030000087ab9 */ /* 0x000fe20000000800 */
[----:B------:R-:W-:-:S02]  /*f370*/  USHF.L.U32 UR5, UR9, UR6, URZ ;  /* 0x0000000609057299 */ /* 0x000fc4000800063f */
[----:B------:R-:W-:Y:S01]  /*f380*/  ULEA.HI UR11, UR11, UR10, URZ, 0x5 ;  /* 0x0000000a0b0b7291 */ /* 0x000fe2000f8f283f */
[----:B------:R-:W-:Y:S01]  /*f390*/  ULDC UR9, c[0x0][0x10] ;  /* 0x0000040000097ab9 */ /* 0x000fe20000000800 */
[----:B------:R-:W-:Y:S02]  /*f3a0*/  ULOP3.LUT UR6, URZ, UR7, URZ, 0x33, !UPT ;  /* 0x000000073f067292 */ /* 0x000fe4000f8e333f */
[----:B------:R-:W-:Y:S01]  /*f3b0*/  UIMAD.WIDE.U32 UR8, UR8, UR9, URZ ;  /* 0x00000009080872a5 */ /* 0x000fe2000f8e003f */
[----:B------:R-:W-:Y:S01]  /*f3c0*/  ULDC UR7, c[0x0][0x14] ;  /* 0x0000050000077ab9 */ /* 0x000fe20000000800 */
[----:B------:R-:W-:Y:S01]  /*f3d0*/  USHF.R.S32.HI UR20, URZ, 0x5, UR11 ;  /* 0x000000053f147899 */ /* 0x000fe2000801140b */
[----:B0-----:R-:W-:Y:S01]  /*f3e0*/  IMAD.U32 R0, RZ, RZ, UR12 ;  /* 0x0000000cff007e24 */ /* 0x001fe2000f8e00ff */
[----:B------:R-:W-:Y:S02]  /*f3f0*/  UIMAD.WIDE.U32 UR24, UR8, UR7, URZ ;  /* 0x00000007081872a5 */ /* 0x000fe4000f8e003f */
[----:B------:R-:W-:-:S02]  /*f400*/  UIMAD UR18, UR9, UR7, URZ ;  /* 0x00000007091272a4 */ /* 0x000fc4000f8e023f */
[----:B------:R-:W-:Y:S02]  /*f410*/  ULOP3.LUT UR23, UR13, 0x2, URZ, 0xfc, !UPT ;  /* 0x000000020d177892 */ /* 0x000fe4000f8efc3f */
[----:B------:R-:W-:Y:S02]  /*f420*/  UIADD3 UR18, UR25, UR18, URZ ;  /* 0x0000001219127290 */ /* 0x000fe4000fffe03f */
[----:B------:R-:W-:Y:S01]  /*f430*/  UIADD3 UR28, UR20, 0x1, URZ ;  /* 0x00000001141c7890 */ /* 0x000fe2000fffe03f */
[----:B------:R-:W-:-:S11]  /*f440*/  ULDC.64 UR26, c[0x0][0x198] ;  /* 0x00006600001a7ab9 */ /* 0x000fd60000000a00 */
.L_x_314:
[----:B------:R-:W-:-:S03]  /*f450*/  UMOV UR7, 0xffffffff ;  /* 0xffffffff00077882 */ /* 0x000fc60000000000 */
[----:B------:R-:W-:Y:S05]  /*f460*/  BRA.DIV UR7, `(.L_x_304) ;  /* 0x0000001207047947 */ /* 0x000fea000b800000 */
[----:B------:R-:W-:-:S13]  /*f470*/  ELECT P0, URZ, PT ;  /* 0x00000000003f782f */ /* 0x000fda0003800000 */
.L_x_326:
[----:B------:R-:W0:Y:S01]  /*f480*/  LDC R2, c[0x0][0x28c] ;  /* 0x0000a300ff027b82 */ /* 0x000e220000000800 */
[----:B------:R-:W-:Y:S01]  /*f490*/  BSSY B1, `(.L_x_305) ;  /* 0x000003c000017945 */ /* 0x000fe20003800000 */
[----:B0-----:R-:W-:-:S13]  /*f4a0*/  ISETP.LT.OR P0, PT, R2, 0x1, !P0 ;  /* 0x000000010200780c */ /* 0x001fda0004701670 */
[----:B------:R-:W-:Y:S05]  /*f4b0*/  @P0 BRA `(.L_x_306) ;  /* 0x0000000000e40947 */ /* 0x000fea0003800000 */
[----:B------:R-:W-:Y:S02]  /*f4c0*/  IMAD R5, R5, 0x2, R0 ;  /* 0x0000000205057824 */ /* 0x000fe400078e0200 */
[----:B------:R-:W-:Y:S02]  /*f4d0*/  IMAD.SHL.U32 R9, R7, 0x80, RZ ;  /* 0x0000008007097824 */ /* 0x000fe400078e00ff */
[----:B------:R-:W-:Y:S02]  /*f4e0*/  IMAD.MOV.U32 R14, RZ, RZ, RZ ;  /* 0x000000ffff0e7224 */ /* 0x000fe400078e00ff */
[----:B------:R-:W-:Y:S02]  /*f4f0*/  IMAD.U32 R15, RZ, RZ, UR28 ;  /* 0x0000001cff0f7e24 */ /* 0x000fe4000f8e00ff */
[----:B------:R-:W-:Y:S02]  /*f500*/  IMAD.MOV.U32 R2, RZ, RZ, R8 ;  /* 0x000000ffff027224 */ /* 0x000fe400078e0008 */
[----:B------:R-:W-:-:S02]  /*f510*/  IMAD.MOV.U32 R3, RZ, RZ, R11 ;  /* 0x000000ffff037224 */ /* 0x000fc400078e000b */
[----:B------:R-:W-:-:S07]  /*f520*/  IMAD.SHL.U32 R7, R5, 0x80, RZ ;  /* 0x0000008005077824 */ /* 0x000fce00078e00ff */
.L_x_309:
[----:B------:R-:W0:Y:S01]  /*f530*/  S2UR UR7, SR_CgaCtaId ;  /* 0x00000000000779c3 */ /* 0x000e220000008800 */
[----:B------:R-:W1:Y:S01]  /*f540*/  S2R R16, SR_TID.X ;  /* 0x0000000000107919 */ /* 0x000e620000002100 */
[----:B------:R-:W-:Y:S02]  /*f550*/  MOV R5, 0x400 ;  /* 0x0000040000057802 */ /* 0x000fe40000000f00 */
[----:B------:R-:W-:Y:S01]  /*f560*/  SHF.L.U32 R4, R2, 0x1f, RZ ;  /* 0x0000001f02047819 */ /* 0x000fe200000006ff */
[----:B0-----:R-:W-:-:S05]  /*f570*/  IMAD.U32 R0, RZ, RZ, UR7 ;  /* 0x00000007ff007e24 */ /* 0x001fca000f8e00ff */
[----:B------:R-:W-:Y:S02]  /*f580*/  LEA R12, R0, R5, 0x18 ;  /* 0x00000005000c7211 */ /* 0x000fe400078ec0ff */
[----:B-1----:R-:W-:-:S03]  /*f590*/  LOP3.LUT P1, RZ, R16, 0x7f, RZ, 0xc0, !PT ;  /* 0x0000007f10ff7812 */ /* 0x002fc6000782c0ff */
[----:B------:R-:W-:-:S04]  /*f5a0*/  IMAD R13, R3, 0x8, R12 ;  /* 0x00000008030d7824 */ /* 0x000fc800078e020c */
[----:B------:R-:W0:Y:S06]  /*f5b0*/  SYNCS.PHASECHK.TRANS64.TRYWAIT P0, [R13+URZ+0x28], R4 ;  /* 0x000028040d0075a7 */ /* 0x000e2c000800017f */
[----:B------:R-:W1:Y:S01]  /*f5c0*/  @!P1 LDC R5, c[0x0][0x500] ;  /* 0x00014000ff059b82 */ /* 0x000e620000000800 */
[----:B0-----:R-:W-:Y:S05]  /*f5d0*/  @!P0 BRA `(.L_x_307) ;  /* 0x0000000c00c88947 */ /* 0x001fea0003800000 */
.L_x_327:
[----:B------:R-:W-:Y:S01]  /*f5e0*/  UPRMT UR7, UR23, 0x9910, URZ ;  /* 0x0000991017077896 */ /* 0x000fe2000800003f */
[----:B-1----:R1:W-:Y:S03]  /*f5f0*/  @!P1 SYNCS.ARRIVE.TRANS64 RZ, [R13+URZ], R5 ;  /* 0x000000050dff99a7 */ /* 0x0023e6000800003f */
[----:B------:R-:W-:-:S06]  /*f600*/  UISETP.NE.AND UP0, UPT, UR7, 0x2, UPT ;  /* 0x000000020700788c */ /* 0x000fcc000bf05270 */
[----:B------:R-:W-:-:S13]  /*f610*/  PLOP3.LUT P0, PT, PT, PT, UP0, 0x80, 0x0 ;  /* 0x000000000000781c */ /* 0x000fda0003f0f008 */
[----:B-1----:R-:W-:Y:S05]  /*f620*/  @P0 BRA `(.L_x_308) ;  /* 0x0000000000040947 */ /* 0x002fea0003800000 */
[----:B------:R-:W-:Y:S01]  /*f630*/  BPT.TRAP 0x1 ;  /* 0x000000040000795c */ /* 0x000fe20000300000 */
.L_x_308:
[----:B0-----:R-:W-:Y:S01]  /*f640*/  IMAD R4, R3, 0x2, R0 ;  /* 0x0000000203047824 */ /* 0x001fe200078e0200 */
[----:B------:R-:W-:Y:S01]  /*f650*/  R2UR UR9, R13 ;  /* 0x000000000d0972ca */ /* 0x000fe200000e0000 */
[----:B------:R-:W-:Y:S01]  /*f660*/  VIADD R15, R15, 0xffffffff ;  /* 0xffffffff0f0f7836 */ /* 0x000fe20000000000 */
[----:B------:R-:W-:Y:S01]  /*f670*/  UIADD3 UR14, UP0, UR26, 0xf0, URZ ;  /* 0x000000f01a0e7890 */ /* 0x000fe2000ff1e03f */
[--C-:B------:R-:W-:Y:S01]  /*f680*/  IMAD.U32 R4, R4, 0x1000, R12.reuse ;  /* 0x0000100004047824 */ /* 0x100fe200078e000c */
[----:B------:R-:W-:Y:S01]  /*f690*/  R2UR UR11, R7 ;  /* 0x00000000070b72ca */ /* 0x000fe200000e0000 */
[C---:B------:R-:W-:Y:S01]  /*f6a0*/  IMAD R12, R3.reuse, 0x1000, R12 ;  /* 0x00001000030c7824 */ /* 0x040fe200078e020c */
[----:B------:R-:W-:Y:S01]  /*f6b0*/  R2UR UR10, R14 ;  /* 0x000000000e0a72ca */ /* 0x000fe200000e0000 */
[----:B------:R-:W-:Y:S01]  /*f6c0*/  UIADD3 UR30, UP1, UR26, 0x1f0, URZ ;  /* 0x000001f01a1e7890 */ /* 0x000fe2000ff3e03f */
[----:B------:R-:W-:Y:S01]  /*f6d0*/  R2UR UR7, R4 ;  /* 0x00000000040772ca */ /* 0x000fe200000e0000 */
[----:B------:R-:W-:Y:S01]  /*f6e0*/  UIADD3.X UR15, URZ, UR27, URZ, UP0, !UPT ;  /* 0x0000001b3f0f7290 */ /* 0x000fe200087fe43f */
[----:B------:R-:W-:Y:S01]  /*f6f0*/  R2UR UR8, R12 ;  /* 0x000000000c0872ca */ /* 0x000fe200000e0000 */
[----:B------:R-:W-:Y:S01]  /*f700*/  VIADD R3, R3, 0x1 ;  /* 0x0000000103037836 */ /* 0x000fe20000000000 */
[----:B------:R-:W-:Y:S01]  /*f710*/  R2UR UR12, R6 ;  /* 0x00000000060c72ca */ /* 0x000fe200000e0000 */
[----:B------:R-:W-:Y:S01]  /*f720*/  UIADD3.X UR31, URZ, UR27, URZ, UP1, !UPT ;  /* 0x0000001b3f1f7290 */ /* 0x000fe20008ffe43f */
[----:B------:R-:W-:Y:S01]  /*f730*/  R2UR UR21, R9 ;  /* 0x00000000091572ca */ /* 0x000fe200000e0000 */
[----:B------:R-:W-:Y:S01]  /*f740*/  UMOV UR22, 0x30000 ;  /* 0x0003000000167882 */ /* 0x000fe20000000000 */
[----:B------:R-:W-:Y:S01]  /*f750*/  ISETP.GT.AND P1, PT, R15, 0x1, PT ;  /* 0x000000010f00780c */ /* 0x000fe20003f24270 */
[----:B------:R-:W-:Y:S01]  /*f760*/  UMOV UR16, 0x0 ;  /* 0x0000000000107882 */ /* 0x000fe20000000000 */
[----:B------:R-:W-:Y:S01]  /*f770*/  UMOV UR17, 0x10000000 ;  /* 0x1000000000117882 */ /* 0x000fe20000000000 */
[----:B------:R-:W-:Y:S01]  /*f780*/  ISETP.NE.AND P0, PT, R3, 0x5, PT ;  /* 0x000000050300780c */ /* 0x000fe20003f05270 */
[----:B------:R-:W-:Y:S01]  /*f790*/  VIADD R14, R14, 0x20 ;  /* 0x000000200e0e7836 */ /* 0x000fe20000000000 */
[----:B------:R-:W-:-:S02]  /*f7a0*/  UIADD3 UR7, UR7, 0x100, URZ ;  /* 0x0000010007077890 */ /* 0x000fc4000fffe03f */
[----:B------:R-:W-:Y:S01]  /*f7b0*/  UIADD3 UR19, UR8, 0xa100, URZ ;  /* 0x0000a10008137890 */ /* 0x000fe2000fffe03f */
[----:B------:R-:W-:Y:S02]  /*f7c0*/  SEL R5, RZ, 0x1, P0 ;  /* 0x00000001ff057807 */ /* 0x000fe40000000000 */
[----:B------:R-:W-:Y:S02]  /*f7d0*/  SEL R3, R3, RZ, P0 ;  /* 0x000000ff03037207 */ /* 0x000fe40000000000 */
[----:B------:R-:W-:Y:S01]  /*f7e0*/  UMOV UR8, UR7 ;  /* 0x0000000700087c82 */ /* 0x000fe20008000000 */
[----:B------:R-:W-:Y:S01]  /*f7f0*/  LOP3.LUT R2, R2, R5, RZ, 0x3c, !PT ;  /* 0x0000000502027212 */ /* 0x000fe200078e3cff */
[----:B------:R0:W-:Y:S02]  /*f800*/  UTMALDG.3D.MULTICAST [UR8], [UR14], UR22, desc[UR16] ;  /* 0x000010080e0073b4 */ /* 0x0001e40008011816 */
[----:B0-----:R-:W-:Y:S01]  /*f810*/  UMOV UR8, UR19 ;  /* 0x0000001300087c82 */ /* 0x001fe20008000000 */
[----:B------:R-:W-:-:S02]  /*f820*/  UMOV UR11, UR21 ;  /* 0x00000015000b7c82 */ /* 0x000fc40008000000 */
[----:B------:R0:W-:Y:S02]  /*f830*/  UTMALDG.3D [UR8], [UR30], desc[UR16] ;  /* 0x000010081e0075b4 */ /* 0x0001e40008011000 */
[----:B0-----:R-:W-:Y:S05]  /*f840*/  @P1 BRA `(.L_x_309) ;  /* 0xfffffffc00381947 */ /* 0x001fea000383ffff */
.L_x_306:
[----:B------:R-:W-:Y:S05]  /*f850*/  BSYNC B1 ;  /* 0x0000000000017941 */ /* 0x000fea0003800000 */
.L_x_305:
[----:B------:R-:W2:Y:S01]  /*f860*/  LDL.LU R17, [R1+0x7c] ;  /* 0x00007c0001117983 */ /* 0x000ea20000300800 */
[----:B------:R-:W-:Y:S01]  /*f870*/  LOP3.LUT P1, RZ, R10, 0xff, RZ, 0xc0, !PT ;  /* 0x000000ff0aff7812 */ /* 0x000fe2000782c0ff */
[----:B------:R-:W-:Y:S01]  /*f880*/  VIADD R4, R11, UR20 ;  /* 0x000000140b047c36 */ /* 0x000fe20008000000 */
[----:B------:R-:W-:Y:S01]  /*f890*/  ULDC.64 UR8, c[0x0][0x650] ;  /* 0x0001940000087ab9 */ /* 0x000fe20000000a00 */
[----:B------:R-:W3:Y:S01]  /*f8a0*/  LDL.LU R16, [R1+0x80] ;  /* 0x0000800001107983 */ /* 0x000ee20000300800 */
[----:B------:R-:W-:Y:S01]  /*f8b0*/  IMAD.U32 R6, RZ, RZ, UR20 ;  /* 0x00000014ff067e24 */ /* 0x000fe2000f8e00ff */
[----:B------:R-:W-:Y:S01]  /*f8c0*/  UISETP.GE.U32.AND UP0, UPT, UR20, 0x5, UPT ;  /* 0x000000051400788c */ /* 0x000fe2000bf06070 */
[----:B------:R-:W-:Y:S01]  /*f8d0*/  ISETP.GT.U32.AND P0, PT, R4, 0x4, PT ;  /* 0x000000040400780c */ /* 0x000fe20003f04070 */
[----:B------:R-:W-:Y:S01]  /*f8e0*/  BSSY B1, `(.L_x_310) ;  /* 0x000006e000017945 */ /* 0x000fe20003800000 */
[----:B------:R-:W-:Y:S01]  /*f8f0*/  IMAD.MOV.U32 R7, RZ, RZ, -0x1 ;  /* 0xffffffffff077424 */ /* 0x000fe200078e00ff */
[----:B------:R-:W-:-:S02]  /*f900*/  PRMT R10, RZ, 0x7610, R10 ;  /* 0x00007610ff0a7816 */ /* 0x000fc4000000000a */
[----:B------:R-:W-:Y:S01]  /*f910*/  ISETP.LT.U32.AND P0, PT, R6, 0x5, P0 ;  /* 0x000000050600780c */ /* 0x000fe20000701070 */
[----:B------:R-:W-:Y:S01]  /*f920*/  IMAD.MOV.U32 R6, RZ, RZ, -0x1 ;  /* 0xffffffffff067424 */ /* 0x000fe200078e00ff */
[----:B------:R-:W0:Y:S01]  /*f930*/  @P1 S2R R0, SR_CgaCtaId ;  /* 0x0000000000001919 */ /* 0x000e220000008800 */
[----:B------:R-:W-:Y:S02]  /*f940*/  @P1 MOV R3, 0x400 ;  /* 0x0000040000031802 */ /* 0x000fe40000000f00 */
[----:B------:R-:W-:Y:S02]  /*f950*/  PLOP3.LUT P2, PT, PT, PT, UP0, 0x80, 0x0 ;  /* 0x000000000000781c */ /* 0x000fe40003f4f008 */
[----:B0-----:R-:W-:Y:S01]  /*f960*/  @P1 LEA R5, R0, R3, 0x18 ;  /* 0x0000000300051211 */ /* 0x001fe200078ec0ff */
[----:B------:R-:W-:-:S03]  /*f970*/  IMAD.WIDE.U32 R2, R4, -0x33333333, RZ ;  /* 0xcccccccd04027825 */ /* 0x000fc600078e00ff */
[----:B------:R0:W-:Y:S01]  /*f980*/  @P1 SYNCS.ARRIVE.TRANS64.A1T0 RZ, [R5+URZ+0x68], RZ ;  /* 0x000068ff05ff19a7 */ /* 0x0001e2000810003f */
[----:B------:R-:W-:Y:S02]  /*f990*/  PRMT R2, RZ, 0x7610, R2 ;  /* 0x00007610ff027816 */ /* 0x000fe40000000002 */
[----:B0-----:R-:W-:Y:S02]  /*f9a0*/  SHF.R.U32.HI R5, RZ, 0x2, R3 ;  /* 0x00000002ff057819 */ /* 0x001fe40000011603 */
[----:B------:R-:W-:-:S03]  /*f9b0*/  SEL R3, RZ, 0x1, !P0 ;  /* 0x00000001ff037807 */ /* 0x000fc60004000000 */
[----:B------:R-:W-:Y:S01]  /*f9c0*/  IMAD R11, R5, -0x5, R4 ;  /* 0xfffffffb050b7824 */ /* 0x000fe200078e0204 */
[----:B------:R-:W-:-:S04]  /*f9d0*/  LOP3.LUT R8, R8, R3, RZ, 0x3c, !PT ;  /* 0x0000000308087212 */ /* 0x000fc800078e3cff */
[----:B------:R-:W-:Y:S01]  /*f9e0*/  @P2 LOP3.LUT R8, R8, 0x1, R5, 0x78, !PT ;  /* 0x0000000108082812 */ /* 0x000fe200078e7805 */
[----:B------:R-:W-:Y:S01]  /*f9f0*/  IMAD.MOV.U32 R5, RZ, RZ, -0x1 ;  /* 0xffffffffff057424 */ /* 0x000fe200078e00ff */
[----:B---3--:R-:W-:-:S04]  /*fa00*/  IADD3 R16, P1, R16, UR24, RZ ;  /* 0x0000001810107c10 */ /* 0x008fc8000ff3e0ff */
[----:B--2---:R-:W-:Y:S01]  /*fa10*/  IADD3.X R17, R17, UR18, RZ, P1, !PT ;  /* 0x0000001211117c10 */ /* 0x004fe20008ffe4ff */
[----:B------:R0:W-:Y:S01]  /*fa20*/  STL [R1+0x80], R16 ;  /* 0x0000801001007387 */ /* 0x0001e20000100800 */
[----:B------:R-:W-:-:S03]  /*fa30*/  ISETP.GE.U32.AND P0, PT, R16, UR8, PT ;  /* 0x0000000810007c0c */ /* 0x000fc6000bf06070 */
[----:B------:R0:W-:Y:S01]  /*fa40*/  STL [R1+0x7c], R17 ;  /* 0x00007c1101007387 */ /* 0x0001e20000100800 */
[----:B------:R-:W-:-:S13]  /*fa50*/  ISETP.GE.U32.AND.EX P0, PT, R17, UR9, PT, P0 ;  /* 0x0000000911007c0c */ /* 0x000fda000bf06100 */
[----:B0-----:R-:W-:Y:S05]  /*fa60*/  @P0 BRA `(.L_x_311) ;  /* 0x0000000400540947 */ /* 0x001fea0003800000 */
[----:B------:R-:W-:Y:S01]  /*fa70*/  ULDC.64 UR8, c[0x0][0x628] ;  /* 0x00018a0000087ab9 */ /* 0x000fe20000000a00 */
[----:B------:R-:W0:Y:S01]  /*fa80*/  S2R R12, SR_CTAID.X ;  /* 0x00000000000c7919 */ /* 0x000e220000002500 */
[----:B------:R-:W-:Y:S01]  /*fa90*/  ISETP.NE.U32.AND P0, PT, RZ, UR8, PT ;  /* 0x00000008ff007c0c */ /* 0x000fe2000bf05070 */
[----:B------:R-:W-:Y:S01]  /*faa0*/  ULDC UR10, c[0x0][0x630] ;  /* 0x00018c00000a7ab9 */ /* 0x000fe20000000800 */
[----:B------:R-:W-:Y:S01]  /*fab0*/  IMAD.MOV.U32 R2, RZ, RZ, R16 ;  /* 0x000000ffff027224 */ /* 0x000fe200078e0010 */
[----:B------:R-:W1:Y:S01]  /*fac0*/  S2R R9, SR_CTAID.Y ;  /* 0x0000000000097919 */ /* 0x000e620000002600 */
[----:B------:R-:W-:Y:S01]  /*fad0*/  ISETP.NE.AND.EX P0, PT, RZ, UR9, PT, P0 ;  /* 0x00000009ff007c0c */ /* 0x000fe2000bf05300 */
[----:B------:R-:W-:-:S12]  /*fae0*/  IMAD.MOV.U32 R3, RZ, RZ, R17 ;  /* 0x000000ffff037224 */ /* 0x000fd800078e0011 */
[----:B------:R-:W-:Y:S05]  /*faf0*/  @!P0 BRA `(.L_x_312) ;  /* 0x0000000000288947 */ /* 0x000fea0003800000 */
[----:B------:R-:W-:Y:S02]  /*fb00*/  ULDC UR7, c[0x0][0x634] ;  /* 0x00018d0000077ab9 */ /* 0x000fe40000000800 */
[----:B------:R-:W-:-:S05]  /*fb10*/  IADD3 R7, P0, R16, UR7, RZ ;  /* 0x0000000710077c10 */ /* 0x000fca000ff1e0ff */
[----:B------:R-:W-:-:S04]  /*fb20*/  IMAD.X R13, RZ, RZ, R17, P0 ;  /* 0x000000ffff0d7224 */ /* 0x000fc800000e0611 */
[----:B------:R-:W-:-:S04]  /*fb30*/  IMAD.WIDE.U32 R4, R13, UR8, RZ ;  /* 0x000000080d047c25 */ /* 0x000fc8000f8e00ff */
[----:B------:R-:W-:-:S04]  /*fb40*/  IMAD.WIDE.U32 R4, P0, R7, UR9, R4 ;  /* 0x0000000907047c25 */ /* 0x000fc8000f800004 */
[----:B------:R-:W-:-:S04]  /*fb50*/  IMAD.WIDE.U32 R6, R7, UR8, RZ ;  /* 0x0000000807067c25 */ /* 0x000fc8000f8e00ff */
[----:B------:R-:W-:Y:S01]  /*fb60*/  IMAD.X R3, RZ, RZ, RZ, P0 ;  /* 0x000000ffff037224 */ /* 0x000fe200000e06ff */
[----:B------:R-:W-:Y:S01]  /*fb70*/  IADD3 RZ, P0, R7, R4, RZ ;  /* 0x0000000407ff7210 */ /* 0x000fe20007f1e0ff */
[----:B------:R-:W-:-:S04]  /*fb80*/  IMAD.MOV.U32 R2, RZ, RZ, R5 ;  /* 0x000000ffff027224 */ /* 0x000fc800078e0005 */
[----:B------:R-:W-:-:S08]  /*fb90*/  IMAD.WIDE.U32.X R2, R13, UR9, R2, P0 ;  /* 0x000000090d027c25 */ /* 0x000fd000080e0402 */
.L_x_312:
[--C-:B------:R-:W-:Y:S01]  /*fba0*/  SHF.R.U64 R6, R2, UR10, R3.reuse ;  /* 0x0000000a02067c19 */ /* 0x100fe20008001203 */
[----:B------:R-:W-:Y:S01]  /*fbb0*/  ULDC.64 UR8, c[0x0][0x620] ;  /* 0x0001880000087ab9 */ /* 0x000fe20000000a00 */
[----:B------:R-:W-:Y:S01]  /*fbc0*/  SHF.R.U32.HI R2, RZ, UR10, R3 ;  /* 0x0000000aff027c19 */ /* 0x000fe20008011603 */
[----:B------:R-:W-:Y:S01]  /*fbd0*/  IMAD.MOV.U32 R3, RZ, RZ, R17 ;  /* 0x000000ffff037224 */ /* 0x000fe200078e0011 */
[----:B------:R-:W-:Y:S01]  /*fbe0*/  IADD3 R5, P0, RZ, -R6, RZ ;  /* 0x80000006ff057210 */ /* 0x000fe20007f1e0ff */
[----:B------:R-:W-:Y:S01]  /*fbf0*/  ULDC UR7, c[0x0][0x150] ;  /* 0x0000540000077ab9 */ /* 0x000fe20000000800 */
[----:B0-----:R-:W-:Y:S01]  /*fc00*/  I2FP.F32.U32 R7, R12 ;  /* 0x0000000c00077245 */ /* 0x001fe20000201000 */
[----:B------:R-:W0:Y:S01]  /*fc10*/  LDC R19, c[0x0][0x144] ;  /* 0x00005100ff137b82 */ /* 0x000e220000000800 */
[----:B------:R-:W-:Y:S01]  /*fc20*/  ULDC.64 UR10, c[0x0][0x640] ;  /* 0x00019000000a7ab9 */ /* 0x000fe20000000a00 */
[----:B------:R-:W-:Y:S01]  /*fc30*/  IMAD.X R2, RZ, RZ, ~R2, P0 ;  /* 0x000000ffff027224 */ /* 0x000fe200000e0e02 */
[----:B------:R-:W-:-:S03]  /*fc40*/  ISETP.NE.U32.AND P0, PT, RZ, UR10, PT ;  /* 0x0000000aff007c0c */ /* 0x000fc6000bf05070 */
[----:B------:R-:W-:Y:S01]  /*fc50*/  IMAD R4, R2, UR8, RZ ;  /* 0x0000000802047c24 */ /* 0x000fe2000f8e02ff */
[----:B------:R-:W-:Y:S01]  /*fc60*/  ISETP.NE.AND.EX P0, PT, RZ, UR11, PT, P0 ;  /* 0x0000000bff007c0c */ /* 0x000fe2000bf05300 */
[----:B------:R-:W-:Y:S01]  /*fc70*/  IMAD.MOV.U32 R2, RZ, RZ, R16 ;  /* 0x000000ffff027224 */ /* 0x000fe200078e0010 */
[----:B------:R-:W2:Y:S03]  /*fc80*/  LDC R14, c[0x0][0x148] ;  /* 0x00005200ff0e7b82 */ /* 0x000ea60000000800 */
[----:B------:R-:W-:Y:S01]  /*fc90*/  IMAD.WIDE.U32 R2, R5, UR8, R2 ;  /* 0x0000000805027c25 */ /* 0x000fe2000f8e0002 */
[----:B------:R-:W-:-:S03]  /*fca0*/  ULDC UR8, c[0x0][0x154] ;  /* 0x0000550000087ab9 */ /* 0x000fc60000000800 */
[----:B------:R-:W-:Y:S02]  /*fcb0*/  IMAD R5, R5, UR9, R4 ;  /* 0x0000000905057c24 */ /* 0x000fe4000f8e0204 */
[----:B------:R-:W-:Y:S01]  /*fcc0*/  FMUL R4, R7, UR7 ;  /* 0x0000000707047c20 */ /* 0x000fe20008400000 */
[----:B------:R-:W-:Y:S01]  /*fcd0*/  ULDC UR7, c[0x0][0x618] ;  /* 0x0001860000077ab9 */ /* 0x000fe20000000800 */
[----:B------:R-:W-:Y:S01]  /*fce0*/  ULDC UR9, c[0x0][0x608] ;  /* 0x0001820000097ab9 */ /* 0x000fe20000000800 */
[----:B------:R-:W-:-:S03]  /*fcf0*/  IMAD.IADD R3, R3, 0x1, R5 ;  /* 0x0000000103037824 */ /* 0x000fc600078e0205 */
[----:B------:R-:W3:Y:S02]  /*fd00*/  F2I.U32.TRUNC.NTZ R4, R4 ;  /* 0x0000000400047305 */ /* 0x000ee4000020f000 */
[----:B------:R-:W-:Y:S02]  /*fd10*/  SHF.R.U64 R7, R2, UR7, R3 ;  /* 0x0000000702077c19 */ /* 0x000fe40008001203 */
[----:B-1----:R-:W-:-:S05]  /*fd20*/  I2FP.F32.U32 R2, R9 ;  /* 0x0000000900027245 */ /* 0x002fca0000201000 */
[----:B------:R-:W-:Y:S01]  /*fd30*/  FMUL R5, R2, UR8 ;  /* 0x0000000802057c20 */ /* 0x000fe20008400000 */
[----:B------:R-:W-:Y:S01]  /*fd40*/  SHF.R.U32.HI R2, RZ, UR7, R3 ;  /* 0x00000007ff027c19 */ /* 0x000fe20008011603 */
[----:B------:R-:W-:Y:S02]  /*fd50*/  ULDC UR7, c[0x0][0x658] ;  /* 0x0001960000077ab9 */ /* 0x000fe40000000800 */
[----:B------:R1:W4:Y:S01]  /*fd60*/  F2I.U32.TRUNC.NTZ R16, R5 ;  /* 0x0000000500107305 */ /* 0x000322000020f000 */
[----:B------:R-:W-:Y:S01]  /*fd70*/  SHF.R.U64 R15, R7, UR9, R2 ;  /* 0x00000009070f7c19 */ /* 0x000fe20008001202 */
[----:B---3--:R-:W-:Y:S01]  /*fd80*/  IMAD.MOV R4, RZ, RZ, -R4 ;  /* 0x000000ffff047224 */ /* 0x008fe200078e0a04 */
[----:B------:R-:W-:-:S03]  /*fd90*/  SHF.R.U32.HI R2, RZ, UR9, R2 ;  /* 0x00000009ff027c19 */ /* 0x000fc60008011602 */
[----:B0-----:R-:W-:Y:S01]  /*fda0*/  IMAD R12, R19, R4, R12 ;  /* 0x00000004130c7224 */ /* 0x001fe200078e020c */
[--C-:B------:R-:W-:Y:S02]  /*fdb0*/  SHF.R.U64 R13, R15, UR7, R2.reuse ;  /* 0x000000070f0d7c19 */ /* 0x100fe40008001202 */
[----:B------:R-:W-:-:S03]  /*fdc0*/  SHF.R.U32.HI R17, RZ, UR7, R2 ;  /* 0x00000007ff117c19 */ /* 0x000fc60008011602 */
[----:B------:R-:W-:Y:S02]  /*fdd0*/  IMAD.MOV.U32 R2, RZ, RZ, R13 ;  /* 0x000000ffff027224 */ /* 0x000fe400078e000d */
[----:B------:R-:W-:Y:S01]  /*fde0*/  IMAD.MOV.U32 R3, RZ, RZ, R17 ;  /* 0x000000ffff037224 */ /* 0x000fe200078e0011 */
[----:B-12-4-:R-:W-:Y:S06]  /*fdf0*/  @!P0 BRA `(.L_x_313) ;  /* 0x0000000000288947 */ /* 0x016fec0003800000 */
[----:B------:R-:W-:Y:S02]  /*fe00*/  ULDC UR7, c[0x0][0x64c] ;  /* 0x0001930000077ab9 */ /* 0x000fe40000000800 */
[----:B------:R-:W-:-:S05]  /*fe10*/  IADD3 R3, P0, R13, UR7, RZ ;  /* 0x000000070d037c10 */ /* 0x000fca000ff1e0ff */
[----:B------:R-:W-:-:S04]  /*fe20*/  IMAD.X R17, RZ, RZ, R17, P0 ;  /* 0x000000ffff117224 */ /* 0x000fc800000e0611 */
[----:B------:R-:W-:-:S04]  /*fe30*/  IMAD.WIDE.U32 R4, R17, UR10, RZ ;  /* 0x0000000a11047c25 */ /* 0x000fc8000f8e00ff */
[----:B------:R-:W-:-:S04]  /*fe40*/  IMAD.WIDE.U32 R4, P0, R3, UR11, R4 ;  /* 0x0000000b03047c25 */ /* 0x000fc8000f800004 */
[----:B------:R-:W-:-:S04]  /*fe50*/  IMAD.WIDE.U32 R2, R3, UR10, RZ ;  /* 0x0000000a03027c25 */ /* 0x000fc8000f8e00ff */
[----:B------:R-:W-:Y:S01]  /*fe60*/  IMAD.MOV.U32 R2, RZ, RZ, R5 ;  /* 0x000000ffff027224 */ /* 0x000fe200078e0005 */
[----:B------:R-:W-:Y:S01]  /*fe70*/  IADD3 RZ, P1, R3, R4, RZ ;  /* 0x0000000403ff7210 */ /* 0x000fe20007f3e0ff */
[----:B------:R-:W-:-:S04]  /*fe80*/  IMAD.X R3, RZ, RZ, RZ, P0 ;  /* 0x000000ffff037224 */ /* 0x000fc800000e06ff */
[----:B------:R-:W-:-:S08]  /*fe90*/  IMAD.WIDE.U32.X R2, R17, UR11, R2, P1 ;  /* 0x0000000b11027c25 */ /* 0x000fd000088e0402 */
.L_x_313:
[----:B------:R-:W-:Y:S01]  /*fea0*/  ULDC UR7, c[0x0][0x648] ;  /* 0x0001920000077ab9 */ /* 0x000fe20000000800 */
[----:B------:R-:W-:Y:S01]  /*feb0*/  LOP3.LUT R15, R15, UR6, RZ, 0xc0, !PT ;  /* 0x000000060f0f7c12 */ /* 0x000fe2000f8ec0ff */
[----:B------:R-:W-:Y:S01]  /*fec0*/  IMAD.MOV R16, RZ, RZ, -R16 ;  /* 0x000000ffff107224 */ /* 0x000fe200078e0a10 */
[----:B------:R-:W-:Y:S01]  /*fed0*/  SHF.R.U64 R2, R2, UR7, R3 ;  /* 0x0000000702027c19 */ /* 0x000fe20008001203 */
[----:B------:R-:W-:Y:S01]  /*fee0*/  ULDC UR7, c[0x0][0x638] ;  /* 0x00018e0000077ab9 */ /* 0x000fe20000000800 */
[----:B------:R-:W-:Y:S01]  /*fef0*/  ULDC UR8, c[0x0][0x610] ;  /* 0x0001840000087ab9 */ /* 0x000fe20000000800 */
[----:B------:R-:W-:Y:S02]  /*ff00*/  @P4 IMAD R12, R14, R16, R9 ;  /* 0x000000100e0c4224 */ /* 0x000fe400078e0209 */
[----:B------:R-:W-:Y:S02]  /*ff10*/  IMAD.MOV R4, RZ, RZ, -R2 ;  /* 0x000000ffff047224 */ /* 0x000fe400078e0a02 */
[----:B------:R-:W-:Y:S01]  /*ff20*/  IMAD R5, R2, UR5, R15 ;  /* 0x0000000502057c24 */ /* 0x000fe2000f8e020f */
[----:B------:R-:W-:Y:S01]  /*ff30*/  LOP3.LUT R2, R7, UR4, RZ, 0xc0, !PT ;  /* 0x0000000407027c12 */ /* 0x000fe2000f8ec0ff */
[----:B------:R-:W-:Y:S01]  /*ff40*/  IMAD R13, R4, UR7, R13 ;  /* 0x00000007040d7c24 */ /* 0x000fe2000f8e020d */
[----:B------:R-:W-:Y:S01]  /*ff50*/  ULDC UR7, c[0x0][0x600] ;  /* 0x0001800000077ab9 */ /* 0x000fe20000000800 */
[----:B------:R-:W-:-:S02]  /*ff60*/  IMAD R5, R5, UR8, R12 ;  /* 0x0000000805057c24 */ /* 0x000fc4000f8e020c */
[----:B------:R-:W-:Y:S02]  /*ff70*/  IMAD R4, R13, UR7, R2 ;  /* 0x000000070d047c24 */ /* 0x000fe4000f8e0202 */
[----:B------:R-:W-:-:S03]  /*ff80*/  IMAD.MOV.U32 R3, RZ, RZ, 0x1 ;  /* 0x00000001ff037424 */ /* 0x000fc600078e00ff */
[----:B------:R-:W-:Y:S02]  /*ff90*/  SEL R7, R4, R5, !P4 ;  /* 0x0000000504077207 */ /* 0x000fe40006000000 */
[----:B------:R-:W-:Y:S02]  /*ffa0*/  PRMT R2, R3, 0x7610, R2 ;  /* 0x0000761003027816 */ /* 0x000fe40000000002 */
[----:B------:R-:W-:-:S07]  /*ffb0*/  SEL R5, R5, R4, !P4 ;  /* 0x0000000405057207 */ /* 0x000fce0006000000 */
.L_x_311:
[----:B------:R-:W-:Y:S05]  /*ffc0*/  BSYNC B1 ;  /* 0x0000000000017941 */ /* 0x000fea0003800000 */
.L_x_310:
[----:B------:R-:W-:-:S13]  /*ffd0*/  LOP3.LUT P0, RZ, R2, 0xff, RZ, 0xc0, !PT ;  /* 0x000000ff02ff7812 */ /* 0x000fda000780c0ff */
[----:B------:R-:W-:Y:S05]  /*ffe0*/  @P0 BRA `(.L_x_314) ;  /* 0xfffffff400180947 */ /* 0x000fea000383ffff */
[----:B------:R-:W-:Y:S05]  /*fff0*/  BSYNC B0 ;  /* 0x0000000000007941 */ /* 0x000fea0003800000 */
.L_x_303:
[----:B------:R-:W-:-:S03]  /*10000*/  UMOV UR7, 0xffffffff ;  /* 0xffffffff00077882 */ /* 0x000fc60000000000 */
[----:B------:R-:W-:Y:S05]  /*10010*/  BRA.DIV UR7, `(.L_x_315) ;  /* 0x00000006074c7947 */ /* 0x000fea000b800000 */
[----:B------:R-:W-:-:S13]  /*10020*/  ELECT P0, URZ, PT ;  /* 0x00000000003f782f */ /* 0x000fda0003800000 */
.L_x_330:
[----:B------:R-:W-:Y:S04]  /*10030*/  BSSY B0, `(.L_x_316) ;  /* 0x0000035000007945 */ /* 0x000fe80003800000 */
[----:B------:R-:W-:Y:S05]  /*10040*/  @!P0 BRA `(.L_x_317) ;  /* 0x0000000000cc8947 */ /* 0x000fea0003800000 */
[----:B------:R-:W-:-:S04]  /*10050*/  ULOP3.LUT UR7, UR13, 0x2, URZ, 0xfc, !UPT ;  /* 0x000000020d077892 */ /* 0x000fc8000f8efc3f */
[----:B------:R-:W-:-:S06]  /*10060*/  UISETP.NE.AND UP0, UPT, UR7, 0x3, UPT ;  /* 0x000000030700788c */ /* 0x000fcc000bf05270 */
[----:B------:R-:W-:-:S13]  /*10070*/  PLOP3.LUT P0, PT, PT, PT, UP0, 0x80, 0x0 ;  /* 0x000000000000781c */ /* 0x000fda0003f0f008 */
[----:B------:R-:W-:Y:S05]  /*10080*/  @!P0 BRA `(.L_x_318) ;  /* 0x0000000000048947 */ /* 0x000fea0003800000 */
[----:B------:R-:W-:Y:S01]  /*10090*/  BPT.TRAP 0x1 ;  /* 0x000000040000795c */ /* 0x000fe20000300000 */
.L_x_318:
[----:B------:R-:W0:Y:S01]  /*100a0*/  S2R R3, SR_CgaCtaId ;  /* 0x0000000000037919 */ /* 0x000e220000008800 */
[----:B------:R-:W-:Y:S02]  /*100b0*/  MOV R0, 0x400 ;  /* 0x0000040000007802 */ /* 0x000fe40000000f00 */
[----:B------:R-:W-:Y:S02]  /*100c0*/  SHF.L.U32 R2, R8, 0x1f, RZ ;  /* 0x0000001f08027819 */ /* 0x000fe400000006ff */
[----:B0-----:R-:W-:-:S05]  /*100d0*/  LEA R0, R3, R0, 0x18 ;  /* 0x0000000003007211 */ /* 0x001fca00078ec0ff */
[----:B------:R-:W-:-:S04]  /*100e0*/  VIADD R0, R0, 0x28 ;  /* 0x0000002800007836 */ /* 0x000fc80000000000 */
[C---:B------:R-:W-:Y:S02]  /*100f0*/  IMAD R5, R11.reuse, 0x8, R0 ;  /* 0x000000080b057824 */ /* 0x040fe400078e0200 */
[----:B------:R-:W-:Y:S02]  /*10100*/  VIADD R11, R11, 0x1 ;  /* 0x000000010b0b7836 */ /* 0x000fe40000000000 */
[----:B------:R-:W0:Y:S03]  /*10110*/  SYNCS.PHASECHK.TRANS64.TRYWAIT P0, [R5+URZ], R2 ;  /* 0x00000002050075a7 */ /* 0x000e26000800017f */
[----:B------:R-:W-:-:S04]  /*10120*/  ISETP.NE.AND P1, PT, R11, 0x5, PT ;  /* 0x000000050b00780c */ /* 0x000fc80003f25270 */
[----:B------:R-:W-:Y:S02]  /*10130*/  SEL R3, RZ, 0x1, P1 ;  /* 0x00000001ff037807 */ /* 0x000fe40000800000 */
[----:B------:R-:W-:Y:S02]  /*10140*/  SEL R11, R11, RZ, P1 ;  /* 0x000000ff0b0b7207 */ /* 0x000fe40000800000 */
[----:B------:R-:W-:-:S03]  /*10150*/  LOP3.LUT R8, R8, R3, RZ, 0x3c, !PT ;  /* 0x0000000308087212 */ /* 0x000fc600078e3cff */
[----:B------:R-:W-:Y:S01]  /*10160*/  IMAD R7, R11, 0x8, R0 ;  /* 0x000000080b077824 */ /* 0x000fe200078e0200 */
[----:B------:R-:W-:Y:S01]  /*10170*/  SHF.L.U32 R4, R8, 0x1f, RZ ;  /* 0x0000001f08047819 */ /* 0x000fe200000006ff */
[----:B0-----:R-:W-:Y:S06]  /*10180*/  @!P0 BRA `(.L_x_319) ;  /* 0x0000000400108947 */ /* 0x001fec0003800000 */
.L_x_331:
[----:B------:R-:W1:Y:S01]  /*10190*/  SYNCS.PHASECHK.TRANS64.TRYWAIT P0, [R7+URZ], R4 ;  /* 0x00000004070075a7 */ /* 0x000e62000800017f */
[----:B0-----:R-:W-:-:S05]  /*101a0*/  VIADD R2, R11, 0x1 ;  /* 0x000000010b027836 */ /* 0x001fca0000000000 */
[----:B------:R-:W-:-:S04]  /*101b0*/  ISETP.NE.AND P1, PT, R2, 0x5, PT ;  /* 0x000000050200780c */ /* 0x000fc80003f25270 */
[----:B------:R-:W-:Y:S02]  /*101c0*/  SEL R3, RZ, 0x1, P1 ;  /* 0x00000001ff037807 */ /* 0x000fe40000800000 */
[----:B------:R-:W-:Y:S02]  /*101d0*/  SEL R9, R2, RZ, P1 ;  /* 0x000000ff02097207 */ /* 0x000fe40000800000 */
[----:B------:R-:W-:-:S03]  /*101e0*/  LOP3.LUT R8, R8, R3, RZ, 0x3c, !PT ;  /* 0x0000000308087212 */ /* 0x000fc600078e3cff */
[----:B------:R-:W-:Y:S01]  /*101f0*/  IMAD R10, R9, 0x8, R0 ;  /* 0x00000008090a7824 */ /* 0x000fe200078e0200 */
[----:B------:R-:W-:Y:S01]  /*10200*/  SHF.L.U32 R5, R8, 0x1f, RZ ;  /* 0x0000001f08057819 */ /* 0x000fe200000006ff */
[----:B-1----:R-:W-:Y:S06]  /*10210*/  @!P0 BRA `(.L_x_320) ;  /* 0x0000000400008947 */ /* 0x002fec0003800000 */
.L_x_332:
[----:B------:R-:W1:Y:S01]  /*10220*/  SYNCS.PHASECHK.TRANS64.TRYWAIT P0, [R10+URZ], R5 ;  /* 0x000000050a0075a7 */ /* 0x000e62000800017f */
[----:B------:R-:W-:-:S05]  /*10230*/  VIADD R2, R9, 0x1 ;  /* 0x0000000109027836 */ /* 0x000fca0000000000 */
[----:B------:R-:W-:-:S04]  /*10240*/  ISETP.NE.AND P1, PT, R2, 0x5, PT ;  /* 0x000000050200780c */ /* 0x000fc80003f25270 */
[----:B------:R-:W-:Y:S02]  /*10250*/  SEL R3, RZ, 0x1, P1 ;  /* 0x00000001ff037807 */ /* 0x000fe40000800000 */
[----:B0-----:R-:W-:Y:S02]  /*10260*/  SEL R7, R2, RZ, P1 ;  /* 0x000000ff02077207 */ /* 0x001fe40000800000 */
[----:B------:R-:W-:-:S03]  /*10270*/  LOP3.LUT R9, R8, R3, RZ, 0x3c, !PT ;  /* 0x0000000308097212 */ /* 0x000fc600078e3cff */
[----:B------:R-:W-:Y:S01]  /*10280*/  IMAD R11, R7, 0x8, R0 ;  /* 0x00000008070b7824 */ /* 0x000fe200078e0200 */
[----:B------:R-:W-:Y:S01]  /*10290*/  SHF.L.U32 R6, R9, 0x1f, RZ ;  /* 0x0000001f09067819 */ /* 0x000fe200000006ff */
[----:B-1----:R-:W-:Y:S06]  /*102a0*/  @!P0 BRA `(.L_x_321) ;  /* 0x0000000000f08947 */ /* 0x002fec0003800000 */
.L_x_333:
[----:B------:R-:W1:Y:S01]  /*102b0*/  SYNCS.PHASECHK.TRANS64.TRYWAIT P0, [R11+URZ], R6 ;  /* 0x000000060b0075a7 */ /* 0x000e62000800017f */
[----:B------:R-:W-:-:S05]  /*102c0*/  VIADD R2, R7, 0x1 ;  /* 0x0000000107027836 */ /* 0x000fca0000000000 */
[----:B------:R-:W-:-:S04]  /*102d0*/  ISETP.NE.AND P1, PT, R2, 0x5, PT ;  /* 0x000000050200780c */ /* 0x000fc80003f25270 */
[----:B------:R-:W-:Y:S02]  /*102e0*/  SEL R4, RZ, 0x1, P1 ;  /* 0x00000001ff047807 */ /* 0x000fe40000800000 */
[----:B------:R-:W-:Y:S02]  /*102f0*/  SEL R3, R2, RZ, P1 ;  /* 0x000000ff02037207 */ /* 0x000fe40000800000 */
[----:B------:R-:W-:Y:S01]  /*10300*/  LOP3.LUT R4, R9, R4, RZ, 0x3c, !PT ;  /* 0x0000000409047212 */ /* 0x000fe200078e3cff */
[----:B-1----:R-:W-:Y:S06]  /*10310*/  @!P0 BRA `(.L_x_322) ;  /* 0x0000000000e88947 */ /* 0x002fec0003800000 */
.L_x_334:
[----:B------:R-:W-:Y:S01]  /*10320*/  IMAD R3, R3, 0x8, R0 ;  /* 0x0000000803037824 */ /* 0x000fe200078e0200 */
[----:B------:R-:W-:-:S07]  /*10330*/  SHF.L.U32 R0, R4, 0x1f, RZ ;  /* 0x0000001f04007819 */ /* 0x000fce00000006ff */
.L_x_323:
[----:B--2---:R2:W3:Y:S02]  /*10340*/  SYNCS.PHASECHK.TRANS64.TRYWAIT P0, [R3+URZ], R0 ;  /* 0x00000000030075a7 */ /* 0x0044e4000800017f */
[----:B---3--:R-:W-:Y:S05]  /*10350*/  @!P0 NANOSLEEP.SYNCS 0x989680 ;  /* 0x009896800000895d */ /* 0x008fea0003900000 */
[----:B------:R-:W3:Y:S02]  /*10360*/  @!P0 SYNCS.PHASECHK.TRANS64 P0, [R3+URZ], R0 ;  /* 0x00000000030085a7 */ /* 0x000ee4000800007f */
[----:B---3--:R-:W-:Y:S05]  /*10370*/  @!P0 BRA `(.L_x_323) ;  /* 0xfffffffc00f08947 */ /* 0x008fea000383ffff */
.L_x_317:
[----:B------:R-:W-:Y:S05]  /*10380*/  BSYNC B0 ;  /* 0x0000000000007941 */ /* 0x000fea0003800000 */
.L_x_316:
[----:B------:R-:W-:Y:S05]  /*10390*/  EXIT ;  /* 0x000000000000794d */ /* 0x000fea0003800000 */
.L_x_21:
[----:B-1----:R-:W-:-:S04]  /*103a0*/  IMAD.U32 R3, RZ, RZ, UR7 ;  /* 0x00000007ff037e24 */ /* 0x002fc8000f8e00ff */
[----:B------:R1:W3:Y:S03]  /*103b0*/  SYNCS.PHASECHK.TRANS64.TRYWAIT P1, [R3+URZ], R0 ;  /* 0x00000000030075a7 */ /* 0x0002e6000802017f */
[----:B---3--:R-:W-:Y:S05]  /*103c0*/  @!P1 NANOSLEEP.SYNCS 0x989680 ;  /* 0x009896800000995d */ /* 0x008fea0003900000 */
[----:B------:R-:W3:Y:S02]  /*103d0*/  @!P1 SYNCS.PHASECHK.TRANS64 P1, [R3+URZ], R0 ;  /* 0x00000000030095a7 */ /* 0x000ee4000802007f */
[----:B---3--:R-:W-:Y:S05]  /*103e0*/  @!P1 BRA `(.L_x_21) ;  /* 0xfffffffc00ec9947 */ /* 0x008fea000383ffff */
[----:B------:R-:W-:Y:S05]  /*103f0*/  BRA `(.L_x_20) ;  /* 0xffffff1800787947 */ /* 0x000fea000383ffff */
.L_x_27:
[----:B-----5:R1:W-:Y:S02]  /*10400*/  STL [R1+0x8c], R0 ;  /* 0x00008c0001007387 */ /* 0x0203e40000100800 */
[----:B-1----:R-:W-:-:S04]  /*10410*/  IMAD.U32 R0, RZ, RZ, UR9 ;  /* 0x00000009ff007e24 */ /* 0x002fc8000f8e00ff */
[----:B------:R1:W4:Y:S03]  /*10420*/  SYNCS.PHASECHK.TRANS64.TRYWAIT P1, [R0+URZ], R229 ;  /* 0x000000e5000075a7 */ /* 0x000326000802017f */
[----:B----4-:R-:W-:Y:S05]  /*10430*/  @!P1 NANOSLEEP.SYNCS 0x989680 ;  /* 0x009896800000995d */ /* 0x010fea0003900000 */
[----:B------:R1:W4:Y:S02]  /*10440*/  @!P1 SYNCS.PHASECHK.TRANS64 P1, [R0+URZ], R229 ;  /* 0x000000e5000095a7 */ /* 0x000324000802007f */
[----:B-1----:R1:W5:Y:S02]  /*10450*/  LDL.LU R0, [R1+0x8c] ;  /* 0x00008c0001007983 */ /* 0x0023640000300800 */
[----:B-1--4-:R-:W-:Y:S05]  /*10460*/  @!P1 BRA `(.L_x_27) ;  /* 0xfffffffc00e49947 */ /* 0x012fea000383ffff */
[----:B------:R-:W-:Y:S05]  /*10470*/  BRA `(.L_x_26) ;  /* 0xffffff2800dc7947 */ /* 0x000fea000383ffff */
.L_x_304:
[----:B------:R-:W-:Y:S01]  /*10480*/  BSSY B1, `(.L_x_324) ;  /* 0x0000006000017945 */ /* 0x000fe20003800000 */
[----:B------:R-:W-:-:S07]  /*10490*/  IMAD.MOV.U32 R2, RZ, RZ, -0x1 ;  /* 0xffffffffff027424 */ /* 0x000fce00078e00ff */
[----:B------:R-:W-:Y:S05]  /*104a0*/  WARPSYNC.COLLECTIVE R2, `(.L_x_325) ;  /* 0x00000000020c7348 */ /* 0x000fea0003c00000 */
[----:B------:R-:W-:Y:S02]  /*104b0*/  ELECT P0, UR62, PT ;  /* 0x00000000003e782f */ /* 0x000fe40003800000 */
[----:B------:R-:W-:Y:S01]  /*104c0*/  MOV R2, UR62 ;  /* 0x0000003e00027c02 */ /* 0x000fe20008000f00 */
[----:B------:R-:W-:Y:S10]  /*104d0*/  ENDCOLLECTIVE ;  /* 0x000000000000791b */ /* 0x000ff40003800000 */
.L_x_325:
[----:B------:R-:W-:Y:S05]  /*104e0*/  BSYNC B1 ;  /* 0x0000000000017941 */ /* 0x000fea0003800000 */
.L_x_324:
[----:B------:R-:W-:Y:S05]  /*104f0*/  BRA `(.L_x_326) ;  /* 0xffffffec00e07947 */ /* 0x000fea000383ffff */
.L_x_307:
[----:B0-----:R0:W2:Y:S02]  /*10500*/  SYNCS.PHASECHK.TRANS64.TRYWAIT P0, [R13+URZ+0x28], R4 ;  /* 0x000028040d0075a7 */ /* 0x0010a4000800017f */
[----:B--2---:R-:W-:Y:S05]  /*10510*/  @!P0 NANOSLEEP.SYNCS 0x989680 ;  /* 0x009896800000895d */ /* 0x004fea0003900000 */
[----:B------:R-:W2:Y:S02]  /*10520*/  @!P0 SYNCS.PHASECHK.TRANS64 P0, [R13+URZ+0x28], R4 ;  /* 0x000028040d0085a7 */ /* 0x000ea4000800007f */
[----:B--2---:R-:W-:Y:S05]  /*10530*/  @!P0 BRA `(.L_x_307) ;  /* 0xfffffffc00f08947 */ /* 0x004fea000383ffff */
[----:B------:R-:W-:Y:S05]  /*10540*/  BRA `(.L_x_327) ;  /* 0xfffffff000247947 */ /* 0x000fea000383ffff */
.L_x_315:
[----:B------:R-:W-:Y:S01]  /*10550*/  BSSY B0, `(.L_x_328) ;  /* 0x0000006000007945 */ /* 0x000fe20003800000 */
[----:B------:R-:W-:-:S07]  /*10560*/  IMAD.MOV.U32 R2, RZ, RZ, -0x1 ;  /* 0xffffffffff027424 */ /* 0x000fce00078e00ff */
[----:B------:R-:W-:Y:S05]  /*10570*/  WARPSYNC.COLLECTIVE R2, `(.L_x_329) ;  /* 0x00000000020c7348 */ /* 0x000fea0003c00000 */
[----:B------:R-:W-:Y:S02]  /*10580*/  ELECT P0, UR62, PT ;  /* 0x00000000003e782f */ /* 0x000fe40003800000 */
[----:B------:R-:W-:Y:S01]  /*10590*/  MOV R2, UR62 ;  /* 0x0000003e00027c02 */ /* 0x000fe20008000f00 */
[----:B------:R-:W-:Y:S10]  /*105a0*/  ENDCOLLECTIVE ;  /* 0x000000000000791b */ /* 0x000ff40003800000 */
.L_x_329:
[----:B------:R-:W-:Y:S05]  /*105b0*/  BSYNC B0 ;  /* 0x0000000000007941 */ /* 0x000fea0003800000 */
.L_x_328:
[----:B------:R-:W-:Y:S05]  /*105c0*/  BRA `(.L_x_330) ;  /* 0xfffffff800987947 */ /* 0x000fea000383ffff */
.L_x_319:
[----:B0-----:R0:W1:Y:S02]  /*105d0*/  SYNCS.PHASECHK.TRANS64.TRYWAIT P0, [R5+URZ], R2 ;  /* 0x00000002050075a7 */ /* 0x001064000800017f */
[----:B-1----:R-:W-:Y:S05]  /*105e0*/  @!P0 NANOSLEEP.SYNCS 0x989680 ;  /* 0x009896800000895d */ /* 0x002fea0003900000 */
[----:B------:R-:W1:Y:S02]  /*105f0*/  @!P0 SYNCS.PHASECHK.TRANS64 P0, [R5+URZ], R2 ;  /* 0x00000002050085a7 */ /* 0x000e64000800007f */
[----:B-1----:R-:W-:Y:S05]  /*10600*/  @!P0 BRA `(.L_x_319) ;  /* 0xfffffffc00f08947 */ /* 0x002fea000383ffff */
[----:B------:R-:W-:Y:S05]  /*10610*/  BRA `(.L_x_331) ;  /* 0xfffffff800dc7947 */ /* 0x000fea000383ffff */
.L_x_320:
[----:B0-----:R0:W1:Y:S02]  /*10620*/  SYNCS.PHASECHK.TRANS64.TRYWAIT P0, [R7+URZ], R4 ;  /* 0x00000004070075a7 */ /* 0x001064000800017f */
[----:B-1----:R-:W-:Y:S05]  /*10630*/  @!P0 NANOSLEEP.SYNCS 0x989680 ;  /* 0x009896800000895d */ /* 0x002fea0003900000 */
[----:B------:R-:W1:Y:S02]  /*10640*/  @!P0 SYNCS.PHASECHK.TRANS64 P0, [R7+URZ], R4 ;  /* 0x00000004070085a7 */ /* 0x000e64000800007f */
[----:B-1----:R-:W-:Y:S05]  /*10650*/  @!P0 BRA `(.L_x_320) ;  /* 0xfffffffc00f08947 */ /* 0x002fea000383ffff */
[----:B------:R-:W-:Y:S05]  /*10660*/  BRA `(.L_x_332) ;  /* 0xfffffff800ec7947 */ /* 0x000fea000383ffff */
.L_x_321:
[----:B0-----:R0:W1:Y:S02]  /*10670*/  SYNCS.PHASECHK.TRANS64.TRYWAIT P0, [R10+URZ], R5 ;  /* 0x000000050a0075a7 */ /* 0x001064000800017f */
[----:B-1----:R-:W-:Y:S05]  /*10680*/  @!P0 NANOSLEEP.SYNCS 0x989680 ;  /* 0x009896800000895d */ /* 0x002fea0003900000 */
[----:B------:R-:W1:Y:S02]  /*10690*/  @!P0 SYNCS.PHASECHK.TRANS64 P0, [R10+URZ], R5 ;  /* 0x000000050a0085a7 */ /* 0x000e64000800007f */
[----:B-1----:R-:W-:Y:S05]  /*106a0*/  @!P0 BRA `(.L_x_321) ;  /* 0xfffffffc00f08947 */ /* 0x002fea000383ffff */
[----:B------:R-:W-:Y:S05]  /*106b0*/  BRA `(.L_x_333) ;  /* 0xfffffff800fc7947 */ /* 0x000fea000383ffff */
.L_x_322:
[----:B-1----:R1:W2:Y:S02]  /*106c0*/  SYNCS.PHASECHK.TRANS64.TRYWAIT P0, [R11+URZ], R6 ;  /* 0x000000060b0075a7 */ /* 0x0022a4000800017f */
[----:B--2---:R-:W-:Y:S05]  /*106d0*/  @!P0 NANOSLEEP.SYNCS 0x989680 ;  /* 0x009896800000895d */ /* 0x004fea0003900000 */
[----:B------:R-:W2:Y:S02]  /*106e0*/  @!P0 SYNCS.PHASECHK.TRANS64 P0, [R11+URZ], R6 ;  /* 0x000000060b0085a7 */ /* 0x000ea4000800007f */
[----:B--2---:R-:W-:Y:S05]  /*106f0*/  @!P0 BRA `(.L_x_322) ;  /* 0xfffffffc00f08947 */ /* 0x004fea000383ffff */
[----:B------:R-:W-:Y:S05]  /*10700*/  BRA `(.L_x_334) ;  /* 0xfffffffc00047947 */ /* 0x000fea000383ffff */
.L_x_335:
[----:B------:R-:W-:-:S00]  /*10710*/  BRA `(.L_x_335) ;  /* 0xfffffffc00fc7947 */ /* 0x000fc0000383ffff */
[----:B------:R-:W-:-:S00]  /*10720*/  NOP ;  /* 0x0000000000007918 */ /* 0x000fc00000000000 */
        /* <DEDUP_REMOVED lines=13> */
.L_x_336:


//--------------------- .nv.shared._ZN7cutlass13device_kernelINS_4gemm6kernel13GemmUniversalIN4cute5tupleIJiiiiEEENS1_10collective13CollectiveMmaINS1_37MainloopSm90TmaGmmaWarpSpecializedFP8ILi5ENS5_IJNS4_1CILi1EEENSA_ILi2EEESB_EEENS1_35KernelTmaWarpSpecializedCooperativeEEENS5_IJNSA_ILi256EEENSA_ILi128EEENSA_ILi32EEEEEENS_12float_e5m2_tENS5_IJlSB_lEEESK_SL_NS4_8TiledMMAINS4_8MMA_AtomIJNS4_4SM904GMMA31MMA_64x128x32_F32E5M2E5M2_SS_TNILNSP_7ScaleInE1ELSR_1EEEEEENS4_6LayoutINS5_IJSC_SB_SB_EEENS5_IJSB_NSA_ILi0EEESW_EEEEENS5_IJNS4_10UnderscoreESZ_SZ_EEEEENS4_23SM90_TMA_LOAD_MULTICASTENS4_14ComposedLayoutINS4_7SwizzleILi1ELi4ELi3EEENS4_18smem_ptr_flag_bitsILi8EEENSU_INS5_IJNSA_ILi8EEESI_EEENS5_IJSI_SB_EEEEEEEvNS4_8identityENS4_13SM90_TMA_LOADES1C_vS1D_EENS_8epilogue10collective6detail29Sm90TmaWarpSpecializedAdapterINS1H_15DefaultEpilogueISK_SL_SL_NS1G_6thread17LinearCombinationISK_Li1EffLNS1L_9ScaleType4KindE0ELNS_15FloatRoundStyleE2ESK_EENS1_15EpilogueDefaultEEEEEvvEEEEvNT_6ParamsE --------------------------
	.section	.nv.shared._ZN7cutlass13device_kernelINS_4gemm6kernel13GemmUniversalIN4cute5tupleIJiiiiEEENS1_10collective13CollectiveMmaINS1_37MainloopSm90TmaGmmaWarpSpecializedFP8ILi5ENS5_IJNS4_1CILi1EEENSA_ILi2EEESB_EEENS1_35KernelTmaWarpSpecializedCooperativeEEENS5_IJNSA_ILi256EEENSA_ILi128EEENSA_ILi32EEEEEENS_12float_e5m2_tENS5_IJlSB_lEEESK_SL_NS4_8TiledMMAINS4_8MMA_AtomIJNS4_4SM904GMMA31MMA_64x128x32_F32E5M2E5M2_SS_TNILNSP_7ScaleInE1ELSR_1EEEEEENS4_6LayoutINS5_IJSC_SB_SB_EEENS5_IJSB_NSA_ILi0EEESW_EEEEENS5_IJNS4_10UnderscoreESZ_SZ_EEEEENS4_23SM90_TMA_LOAD_MULTICASTENS4_14ComposedLayoutINS4_7SwizzleILi1ELi4ELi3EEENS4_18smem_ptr_flag_bitsILi8EEENSU_INS5_IJNSA_ILi8EEESI_EEENS5_IJSI_SB_EEEEEEEvNS4_8identityENS4_13SM90_TMA_LOADES1C_vS1D_EENS_8epilogue10collective6detail29Sm90TmaWarpSpecializedAdapterINS1H_15DefaultEpilogueISK_SL_SL_NS1G_6thread17LinearCombinationISK_Li1EffLNS1L_9ScaleType4KindE0ELNS_15FloatRoundStyleE2ESK_EENS1_15EpilogueDefaultEEEEEvvEEEEvNT_6ParamsE,"aw",@nobits
	.sectionflags	@""
	.align	16
	.zero		1024


//--------------------- .nv.shared.reserved.0     --------------------------
	.section	.nv.shared.reserved.0,"aw",@nobits
	.weak		__nv_reservedSMEM_offset_0_alias
	.size		__nv_reservedSMEM_offset_0_alias, 0, 0
	.other		__nv_reservedSMEM_offset_0_alias,@"STO_CUDA_RESERVED_SHARED STV_DEFAULT"
__nv_reservedSMEM_offset_0_alias:
	.zero		0


//--------------------- .nv.global                --------------------------
	.section	.nv.global,"aw",@nobits
.nv.global:
	.type		_ZN39_INTERNAL_a1f5a6be_4_k_cu_89b1309a_47544cute1_E,@object
	.size		_ZN39_INTERNAL_a1f5a6be_4_k_cu_89b1309a_47544cute1_E,(_ZN39_INTERNAL_a1f5a6be_4_k_cu_89b1309a_47544cuda3std3__45__cpo6cbeginE - _ZN39_INTERNAL_a1f5a6be_4_k_cu_89b1309a_47544cute1_E)
_ZN39_INTERNAL_a1f5a6be_4_k_cu_89b1309a_47544cute1_E:
	.zero		1
	.type		_ZN39_INTERNAL_a1f5a6be_4_k_cu_89b1309a_47544cuda3std3__45__cpo6cbeginE,@object
	.size		_ZN39_INTERNAL_a1f5a6be_4_k_cu_89b1309a_47544cuda3std3__45__cpo6cbeginE,(_ZN39_INTERNAL_a1f5a6be_4_k_cu_89b1309a_47544cuda3std3__48in_placeE - _ZN39_INTERNAL_a1f5a6be_4_k_cu_89b1309a_47544cuda3std3__45__cpo6cbeginE)
_ZN39_INTERNAL_a1f5a6be_4_k_cu_89b1309a_47544cuda3std3__45__cpo6cbeginE:
	.zero		1
	.type		_ZN39_INTERNAL_a1f5a6be_4_k_cu_89b1309a_47544cuda3std3__48in_placeE,@object
	.size		_ZN39_INTERNAL_a1f5a6be_4_k_cu_89b1309a_47544cuda3std3__48in_placeE,(_ZN39_INTERNAL_a1f5a6be_4_k_cu_89b1309a_47544cuda3std6ranges3__45__cpo9iter_moveE - _ZN39_INTERNAL_a1f5a6be_4_k_cu_89b1309a_47544cuda3std3__48in_placeE)
_ZN39_INTERNAL_a1f5a6be_4_k_cu_89b1309a_47544cuda3std3__48in_placeE:
	.zero		1
	.type		_ZN39_INTERNAL_a1f5a6be_4_k_cu_89b1309a_47544cuda3std6ranges3__45__cpo9iter_moveE,@object
	.size		_ZN39_INTERNAL_a1f5a6be_4_k_cu_89b1309a_47544cuda3std6ranges3__45__cpo9iter_moveE,(_ZN39_INTERNAL_a1f5a6be_4_k_cu_89b1309a_47544cuda3std3__45__cpo5beginE - _ZN39_INTERNAL_a1f5a6be_4_k_cu_89b1309a_47544cuda3std6ranges3__45__cpo9iter_moveE)
_ZN39_INTERNAL_a1f5a6be_4_k_cu_89b1309a_47544cuda3std6ranges3__45__cpo9iter_moveE:
	.zero		1
	.type		_ZN39_INTERNAL_a1f5a6be_4_k_cu_89b1309a_47544cuda3std3__45__cpo5beginE,@object
	.size		_ZN39_INTERNAL_a1f5a6be_4_k_cu_89b1309a_47544cuda3std3__45__cpo5beginE,(_ZN39_INTERNAL_a1f5a6be_4_k_cu_89b1309a_47544cuda3std3__441_GLOBAL__N__a1f5a6be_4_k_cu_89b1309a_47546ignoreE - _ZN39_INTERNAL_a1f5a6be_4_k_cu_89b1309a_47544cuda3std3__45__cpo5beginE)
_ZN39_INTERNAL_a1f5a6be_4_k_cu_89b1309a_47544cuda3std3__45__cpo5beginE:
	.zero		1
	.type		_ZN39_INTERNAL_a1f5a6be_4_k_cu_89b1309a_47544cuda3std3__441_GLOBAL__N__a1f5a6be_4_k_cu_89b1309a_47546ignoreE,@object
	.size		_ZN39_INTERNAL_a1f5a6be_4_k_cu_89b1309a_47544cuda3std3__441_GLOBAL__N__a1f5a6be_4_k_cu_89b1309a_47546ignoreE,(_ZN39_INTERNAL_a1f5a6be_4_k_cu_89b1309a_47544cute7productE - _ZN39_INTERNAL_a1f5a6be_4_k_cu_89b1309a_47544cuda3std3__441_GLOBAL__N__a1f5a6be_4_k_cu_89b1309a_47546ignoreE)
_ZN39_INTERNAL_a1f5a6be_4_k_cu_89b1309a_47544cuda3std3__441_GLOBAL__N__a1f5a6be_4_k_cu_89b1309a_47546ignoreE:
	.zero		1
	.type		_ZN39_INTERNAL_a1f5a6be_4_k_cu_89b1309a_47544cute7productE,@object
	.size		_ZN39_INTERNAL_a1f5a6be_4_k_cu_89b1309a_47544cute7productE,(_ZN39_INTERNAL_a1f5a6be_4_k_cu_89b1309a_47544cuda3std3__45__cpo3endE - _ZN39_INTERNAL_a1f5a6be_4_k_cu_89b1309a_47544cute7productE)
_ZN39_INTERNAL_a1f5a6be_4_k_cu_89b1309a_47544cute7productE:
	.zero		1
	.type		_ZN39_INTERNAL_a1f5a6be_4_k_cu_89b1309a_47544cuda3std3__45__cpo3endE,@object
	.size		_ZN39_INTERNAL_a1f5a6be_4_k_cu_89b1309a_47544cuda3std3__45__cpo3endE,(_ZN39_INTERNAL_a1f5a6be_4_k_cu_89b1309a_47544cuda3std3__419piecewise_constructE - _ZN39_INTERNAL_a1f5a6be_4_k_cu_89b1309a_47544cuda3std3__45__cpo3endE)
_ZN39_INTERNAL_a1f5a6be_4_k_cu_89b1309a_47544cuda3std3__45__cpo3endE:
	.zero		1
	.type		_ZN39_INTERNAL_a1f5a6be_4_k_cu_89b1309a_47544cuda3std3__419piecewise_constructE,@object
	.size		_ZN39_INTERNAL_a1f5a6be_4_k_cu_89b1309a_47544cuda3std3__419piecewise_constructE,(_ZN39_INTERNAL_a1f5a6be_4_k_cu_89b1309a_47544cuda3std3__45__cpo4cendE - _ZN39_INTERNAL_a1f5a6be_4_k_cu_89b1309a_47544cuda3std3__419piecewise_constructE)
_ZN39_INTERNAL_a1f5a6be_4_k_cu_89b1309a_47544cuda3std3__419piecewise_constructE:
	.zero		1
	.type		_ZN39_INTERNAL_a1f5a6be_4_k_cu_89b1309a_47544cuda3std3__45__cpo4cendE,@object
	.size		_ZN39_INTERNAL_a1f5a6be_4_k_cu_89b1309a_47544cuda3std3__45__cpo4cendE,(_ZN39_INTERNAL_a1f5a6be_4_k_cu_89b1309a_47544cuda3std6ranges3__45__cpo4swapE - _ZN39_INTERNAL_a1f5a6be_4_k_cu_89b1309a_47544cuda3std3__45__cpo4cendE)
_ZN39_INTERNAL_a1f5a6be_4_k_cu_89b1309a_47544cuda3std3__45__cpo4cendE:
	.zero		1
	.type		_ZN39_INTERNAL_a1f5a6be_4_k_cu_89b1309a_47544cuda3std6ranges3__45__cpo4swapE,@object
	.size		_ZN39_INTERNAL_a1f5a6be_4_k_cu_89b1309a_47544cuda3std6ranges3__45__cpo4swapE,(.L_7 - _ZN39_INTERNAL_a1f5a6be_4_k_cu_89b1309a_47544cuda3std6ranges3__45__cpo4swapE)
_ZN39_INTERNAL_a1f5a6be_4_k_cu_89b1309a_47544cuda3std6ranges3__45__cpo4swapE:
	.zero		1
.L_7:


//--------------------- .nv.constant0._ZN7cutlass13device_kernelINS_4gemm6kernel13GemmUniversalIN4cute5tupleIJiiiiEEENS1_10collective13CollectiveMmaINS1_37MainloopSm90TmaGmmaWarpSpecializedFP8ILi5ENS5_IJNS4_1CILi1EEENSA_ILi2EEESB_EEENS1_35KernelTmaWarpSpecializedCooperativeEEENS5_IJNSA_ILi256EEENSA_ILi128EEENSA_ILi32EEEEEENS_12float_e5m2_tENS5_IJlSB_lEEESK_SL_NS4_8TiledMMAINS4_8MMA_AtomIJNS4_4SM904GMMA31MMA_64x128x32_F32E5M2E5M2_SS_TNILNSP_7ScaleInE1ELSR_1EEEEEENS4_6LayoutINS5_IJSC_SB_SB_EEENS5_IJSB_NSA_ILi0EEESW_EEEEENS5_IJNS4_10UnderscoreESZ_SZ_EEEEENS4_23SM90_TMA_LOAD_MULTICASTENS4_14ComposedLayoutINS4_7SwizzleILi1ELi4ELi3EEENS4_18smem_ptr_flag_bitsILi8EEENSU_INS5_IJNSA_ILi8EEESI_EEENS5_IJSI_SB_EEEEEEEvNS4_8identityENS4_13SM90_TMA_LOADES1C_vS1D_EENS_8epilogue10collective6detail29Sm90TmaWarpSpecializedAdapterINS1H_15DefaultEpilogueISK_SL_SL_NS1G_6thread17LinearCombinationISK_Li1EffLNS1L_9ScaleType4KindE0ELNS_15FloatRoundStyleE2ESK_EENS1_15EpilogueDefaultEEEEEvvEEEEvNT_6ParamsE --------------------------
	.section	.nv.constant0._ZN7cutlass13device_kernelINS_4gemm6kernel13GemmUniversalIN4cute5tupleIJiiiiEEENS1_10collective13CollectiveMmaINS1_37MainloopSm90TmaGmmaWarpSpecializedFP8ILi5ENS5_IJNS4_1CILi1EEENSA_ILi2EEESB_EEENS1_35KernelTmaWarpSpecializedCooperativeEEENS5_IJNSA_ILi256EEENSA_ILi128EEENSA_ILi32EEEEEENS_12float_e5m2_tENS5_IJlSB_lEEESK_SL_NS4_8TiledMMAINS4_8MMA_AtomIJNS4_4SM904GMMA31MMA_64x128x32_F32E5M2E5M2_SS_TNILNSP_7ScaleInE1ELSR_1EEEEEENS4_6LayoutINS5_IJSC_SB_SB_EEENS5_IJSB_NSA_ILi0EEESW_EEEEENS5_IJNS4_10UnderscoreESZ_SZ_EEEEENS4_23SM90_TMA_LOAD_MULTICASTENS4_14ComposedLayoutINS4_7SwizzleILi1ELi4ELi3EEENS4_18smem_ptr_flag_bitsILi8EEENSU_INS5_IJNSA_ILi8EEESI_EEENS5_IJSI_SB_EEEEEEEvNS4_8identityENS4_13SM90_TMA_LOADES1C_vS1D_EENS_8epilogue10collective6detail29Sm90TmaWarpSpecializedAdapterINS1H_15DefaultEpilogueISK_SL_SL_NS1G_6thread17LinearCombinationISK_Li1EffLNS1L_9ScaleType4KindE0ELNS_15FloatRoundStyleE2ESK_EENS1_15EpilogueDefaultEEEEEvvEEEEvNT_6ParamsE,"a",@progbits
	.sectionflags	@""
	.align	4
.nv.constant0._ZN7cutlass13device_kernelINS_4gemm6kernel13GemmUniversalIN4cute5tupleIJiiiiEEENS1_10collective13CollectiveMmaINS1_37MainloopSm90TmaGmmaWarpSpecializedFP8ILi5ENS5_IJNS4_1CILi1EEENSA_ILi2EEESB_EEENS1_35KernelTmaWarpSpecializedCooperativeEEENS5_IJNSA_ILi256EEENSA_ILi128EEENSA_ILi32EEEEEENS_12float_e5m2_tENS5_IJlSB_lEEESK_SL_NS4_8TiledMMAINS4_8MMA_AtomIJNS4_4SM904GMMA31MMA_64x128x32_F32E5M2E5M2_SS_TNILNSP_7ScaleInE1ELSR_1EEEEEENS4_6LayoutINS5_IJSC_SB_SB_EEENS5_IJSB_NSA_ILi0EEESW_EEEEENS5_IJNS4_10UnderscoreESZ_SZ_EEEEENS4_23SM90_TMA_LOAD_MULTICASTENS4_14ComposedLayoutINS4_7SwizzleILi1ELi4ELi3EEENS4_18smem_ptr_flag_bitsILi8EEENSU_INS5_IJNSA_ILi8EEESI_EEENS5_IJSI_SB_EEEEEEEvNS4_8identityENS4_13SM90_TMA_LOADES1C_vS1D_EENS_8epilogue10collective6detail29Sm90TmaWarpSpecializedAdapterINS1H_15DefaultEpilogueISK_SL_SL_NS1G_6thread17LinearCombinationISK_Li1EffLNS1L_9ScaleType4KindE0ELNS_15FloatRoundStyleE2ESK_EENS1_15EpilogueDefaultEEEEEvvEEEEvNT_6ParamsE:
	.zero		1664


//--------------------- SYMBOLS --------------------------

	.type		.nv.reservedSmem.offset0,@object
	.size		.nv.reservedSmem.offset0,0x4
